//
// Generated by NVIDIA NVVM Compiler
//
// Compiler Build ID: CL-36424714
// Cuda compilation tools, release 13.0, V13.0.88
// Based on NVVM 20.0.0
//

.version 9.0
.target sm_100
.address_size 64

	// .globl	_Z16matrix_transposePKfPfii

.visible .entry _Z16matrix_transposePKfPfii(
	.param .u64 .ptr .align 1 _Z16matrix_transposePKfPfii_param_0,
	.param .u64 .ptr .align 1 _Z16matrix_transposePKfPfii_param_1,
	.param .u32 _Z16matrix_transposePKfPfii_param_2,
	.param .u32 _Z16matrix_transposePKfPfii_param_3
)
{
	.reg .pred 	%p<4>;
	.reg .b32 	%r<13>;
	.reg .b32 	%f<2>;
	.reg .b64 	%rd<9>;

	ld.param.u64 	%rd1, [_Z16matrix_transposePKfPfii_param_0];
	ld.param.u64 	%rd2, [_Z16matrix_transposePKfPfii_param_1];
	ld.param.u32 	%r3, [_Z16matrix_transposePKfPfii_param_2];
	ld.param.u32 	%r4, [_Z16matrix_transposePKfPfii_param_3];
	mov.u32 	%r5, %ctaid.y;
	mov.u32 	%r6, %ntid.y;
	mov.u32 	%r7, %tid.y;
	mad.lo.s32 	%r1, %r5, %r6, %r7;
	mov.u32 	%r8, %ctaid.x;
	mov.u32 	%r9, %ntid.x;
	mov.u32 	%r10, %tid.x;
	mad.lo.s32 	%r2, %r8, %r9, %r10;
	setp.ge.s32 	%p1, %r1, %r3;
	setp.ge.s32 	%p2, %r2, %r4;
	or.pred  	%p3, %p1, %p2;
	@%p3 bra 	$L__BB0_2;
	cvta.to.global.u64 	%rd3, %rd1;
	cvta.to.global.u64 	%rd4, %rd2;
	mad.lo.s32 	%r11, %r4, %r1, %r2;
	mul.wide.s32 	%rd5, %r11, 4;
	add.s64 	%rd6, %rd3, %rd5;
	ld.global.f32 	%f1, [%rd6];
	mad.lo.s32 	%r12, %r3, %r2, %r1;
	mul.wide.s32 	%rd7, %r12, 4;
	add.s64 	%rd8, %rd4, %rd7;
	st.global.f32 	[%rd8], %f1;
$L__BB0_2:
	ret;

}
	// .globl	_Z15matrix_multiplyPKfS0_Pfiii
.visible .entry _Z15matrix_multiplyPKfS0_Pfiii(
	.param .u64 .ptr .align 1 _Z15matrix_multiplyPKfS0_Pfiii_param_0,
	.param .u64 .ptr .align 1 _Z15matrix_multiplyPKfS0_Pfiii_param_1,
	.param .u64 .ptr .align 1 _Z15matrix_multiplyPKfS0_Pfiii_param_2,
	.param .u32 _Z15matrix_multiplyPKfS0_Pfiii_param_3,
	.param .u32 _Z15matrix_multiplyPKfS0_Pfiii_param_4,
	.param .u32 _Z15matrix_multiplyPKfS0_Pfiii_param_5
)
{
	.reg .pred 	%p<13>;
	.reg .b32 	%r<41>;
	.reg .b32 	%f<68>;
	.reg .b64 	%rd<53>;

	ld.param.u64 	%rd7, [_Z15matrix_multiplyPKfS0_Pfiii_param_0];
	ld.param.u64 	%rd8, [_Z15matrix_multiplyPKfS0_Pfiii_param_1];
	ld.param.u64 	%rd6, [_Z15matrix_multiplyPKfS0_Pfiii_param_2];
	ld.param.u32 	%r20, [_Z15matrix_multiplyPKfS0_Pfiii_param_3];
	ld.param.u32 	%r18, [_Z15matrix_multiplyPKfS0_Pfiii_param_4];
	ld.param.u32 	%r19, [_Z15matrix_multiplyPKfS0_Pfiii_param_5];
	cvta.to.global.u64 	%rd1, %rd8;
	cvta.to.global.u64 	%rd2, %rd7;
	mov.u32 	%r21, %ctaid.y;
	mov.u32 	%r22, %ntid.y;
	mov.u32 	%r23, %tid.y;
	mad.lo.s32 	%r1, %r21, %r22, %r23;
	mov.u32 	%r24, %ctaid.x;
	mov.u32 	%r25, %ntid.x;
	mov.u32 	%r26, %tid.x;
	mad.lo.s32 	%r2, %r24, %r25, %r26;
	setp.ge.s32 	%p1, %r1, %r20;
	setp.ge.s32 	%p2, %r2, %r18;
	or.pred  	%p3, %p1, %p2;
	@%p3 bra 	$L__BB1_14;
	setp.lt.s32 	%p4, %r19, 1;
	mov.f32 	%f67, 0f00000000;
	@%p4 bra 	$L__BB1_13;
	mul.lo.s32 	%r3, %r19, %r1;
	and.b32  	%r4, %r19, 7;
	setp.lt.u32 	%p5, %r19, 8;
	mov.f32 	%f67, 0f00000000;
	mov.b32 	%r39, 0;
	@%p5 bra 	$L__BB1_5;
	and.b32  	%r39, %r19, 2147483640;
	neg.s32 	%r37, %r39;
	shl.b32 	%r7, %r18, 3;
	mul.wide.u32 	%rd9, %r3, 4;
	add.s64 	%rd10, %rd9, %rd2;
	add.s64 	%rd52, %rd10, 16;
	mov.f32 	%f67, 0f00000000;
	mul.wide.s32 	%rd13, %r18, 4;
	mov.u32 	%r36, %r2;
$L__BB1_4:
	.pragma "nounroll";
	ld.global.f32 	%f17, [%rd52+-16];
	mul.wide.s32 	%rd11, %r36, 4;
	add.s64 	%rd12, %rd1, %rd11;
	ld.global.f32 	%f18, [%rd12];
	fma.rn.f32 	%f19, %f17, %f18, %f67;
	ld.global.f32 	%f20, [%rd52+-12];
	add.s64 	%rd14, %rd12, %rd13;
	ld.global.f32 	%f21, [%rd14];
	fma.rn.f32 	%f22, %f20, %f21, %f19;
	ld.global.f32 	%f23, [%rd52+-8];
	add.s64 	%rd15, %rd14, %rd13;
	ld.global.f32 	%f24, [%rd15];
	fma.rn.f32 	%f25, %f23, %f24, %f22;
	ld.global.f32 	%f26, [%rd52+-4];
	add.s64 	%rd16, %rd15, %rd13;
	ld.global.f32 	%f27, [%rd16];
	fma.rn.f32 	%f28, %f26, %f27, %f25;
	ld.global.f32 	%f29, [%rd52];
	add.s64 	%rd17, %rd16, %rd13;
	ld.global.f32 	%f30, [%rd17];
	fma.rn.f32 	%f31, %f29, %f30, %f28;
	ld.global.f32 	%f32, [%rd52+4];
	add.s64 	%rd18, %rd17, %rd13;
	ld.global.f32 	%f33, [%rd18];
	fma.rn.f32 	%f34, %f32, %f33, %f31;
	ld.global.f32 	%f35, [%rd52+8];
	add.s64 	%rd19, %rd18, %rd13;
	ld.global.f32 	%f36, [%rd19];
	fma.rn.f32 	%f37, %f35, %f36, %f34;
	ld.global.f32 	%f38, [%rd52+12];
	add.s64 	%rd20, %rd19, %rd13;
	ld.global.f32 	%f39, [%rd20];
	fma.rn.f32 	%f67, %f38, %f39, %f37;
	add.s32 	%r37, %r37, 8;
	add.s32 	%r36, %r36, %r7;
	add.s64 	%rd52, %rd52, 32;
	setp.ne.s32 	%p6, %r37, 0;
	@%p6 bra 	$L__BB1_4;
$L__BB1_5:
	setp.eq.s32 	%p7, %r4, 0;
	@%p7 bra 	$L__BB1_13;
	and.b32  	%r13, %r19, 3;
	setp.lt.u32 	%p8, %r4, 4;
	@%p8 bra 	$L__BB1_8;
	add.s32 	%r28, %r39, %r3;
	mul.wide.u32 	%rd21, %r28, 4;
	add.s64 	%rd22, %rd2, %rd21;
	ld.global.f32 	%f41, [%rd22];
	mad.lo.s32 	%r29, %r39, %r18, %r2;
	mul.wide.s32 	%rd23, %r29, 4;
	add.s64 	%rd24, %rd1, %rd23;
	ld.global.f32 	%f42, [%rd24];
	fma.rn.f32 	%f43, %f41, %f42, %f67;
	cvt.u64.u32 	%rd25, %r3;
	cvt.u64.u32 	%rd26, %r39;
	add.s64 	%rd27, %rd26, %rd25;
	shl.b64 	%rd28, %rd27, 2;
	add.s64 	%rd29, %rd2, %rd28;
	ld.global.f32 	%f44, [%rd29+4];
	mul.wide.s32 	%rd30, %r18, 4;
	add.s64 	%rd31, %rd24, %rd30;
	ld.global.f32 	%f45, [%rd31];
	fma.rn.f32 	%f46, %f44, %f45, %f43;
	ld.global.f32 	%f47, [%rd29+8];
	add.s64 	%rd32, %rd31, %rd30;
	ld.global.f32 	%f48, [%rd32];
	fma.rn.f32 	%f49, %f47, %f48, %f46;
	ld.global.f32 	%f50, [%rd29+12];
	add.s64 	%rd33, %rd32, %rd30;
	ld.global.f32 	%f51, [%rd33];
	fma.rn.f32 	%f67, %f50, %f51, %f49;
	add.s32 	%r39, %r39, 4;
$L__BB1_8:
	setp.eq.s32 	%p9, %r13, 0;
	@%p9 bra 	$L__BB1_13;
	setp.eq.s32 	%p10, %r13, 1;
	@%p10 bra 	$L__BB1_11;
	add.s32 	%r30, %r39, %r3;
	mul.wide.u32 	%rd34, %r30, 4;
	add.s64 	%rd35, %rd2, %rd34;
	ld.global.f32 	%f53, [%rd35];
	mad.lo.s32 	%r31, %r39, %r18, %r2;
	mul.wide.s32 	%rd36, %r31, 4;
	add.s64 	%rd37, %rd1, %rd36;
	ld.global.f32 	%f54, [%rd37];
	fma.rn.f32 	%f55, %f53, %f54, %f67;
	cvt.u64.u32 	%rd38, %r3;
	cvt.u64.u32 	%rd39, %r39;
	add.s64 	%rd40, %rd39, %rd38;
	shl.b64 	%rd41, %rd40, 2;
	add.s64 	%rd42, %rd2, %rd41;
	ld.global.f32 	%f56, [%rd42+4];
	mul.wide.s32 	%rd43, %r18, 4;
	add.s64 	%rd44, %rd37, %rd43;
	ld.global.f32 	%f57, [%rd44];
	fma.rn.f32 	%f67, %f56, %f57, %f55;
	add.s32 	%r39, %r39, 2;
$L__BB1_11:
	and.b32  	%r32, %r19, 1;
	setp.eq.b32 	%p11, %r32, 1;
	not.pred 	%p12, %p11;
	@%p12 bra 	$L__BB1_13;
	add.s32 	%r33, %r39, %r3;
	mul.wide.u32 	%rd45, %r33, 4;
	add.s64 	%rd46, %rd2, %rd45;
	ld.global.f32 	%f58, [%rd46];
	mad.lo.s32 	%r34, %r39, %r18, %r2;
	mul.wide.s32 	%rd47, %r34, 4;
	add.s64 	%rd48, %rd1, %rd47;
	ld.global.f32 	%f59, [%rd48];
	fma.rn.f32 	%f67, %f58, %f59, %f67;
$L__BB1_13:
	mad.lo.s32 	%r35, %r18, %r1, %r2;
	cvta.to.global.u64 	%rd49, %rd6;
	mul.wide.s32 	%rd50, %r35, 4;
	add.s64 	%rd51, %rd49, %rd50;
	st.global.f32 	[%rd51], %f67;
$L__BB1_14:
	ret;

}
	// .globl	_Z15matrix_identityPfi
.visible .entry _Z15matrix_identityPfi(
	.param .u64 .ptr .align 1 _Z15matrix_identityPfi_param_0,
	.param .u32 _Z15matrix_identityPfi_param_1
)
{
	.reg .pred 	%p<3>;
	.reg .b32 	%r<12>;
	.reg .b32 	%f<2>;
	.reg .b64 	%rd<5>;

	ld.param.u64 	%rd1, [_Z15matrix_identityPfi_param_0];
	ld.param.u32 	%r3, [_Z15matrix_identityPfi_param_1];
	mov.u32 	%r4, %ctaid.y;
	mov.u32 	%r5, %ntid.y;
	mov.u32 	%r6, %tid.y;
	mad.lo.s32 	%r1, %r4, %r5, %r6;
	mov.u32 	%r7, %ctaid.x;
	mov.u32 	%r8, %ntid.x;
	mov.u32 	%r9, %tid.x;
	mad.lo.s32 	%r2, %r7, %r8, %r9;
	max.s32 	%r10, %r1, %r2;
	setp.ge.s32 	%p1, %r10, %r3;
	@%p1 bra 	$L__BB2_2;
	cvta.to.global.u64 	%rd2, %rd1;
	setp.eq.s32 	%p2, %r1, %r2;
	selp.f32 	%f1, 0f3F800000, 0f00000000, %p2;
	mad.lo.s32 	%r11, %r3, %r1, %r2;
	mul.wide.s32 	%rd3, %r11, 4;
	add.s64 	%rd4, %rd2, %rd3;
	st.global.f32 	[%rd4], %f1;
$L__BB2_2:
	ret;

}
	// .globl	_Z15pivot_normalizePfS_ii
.visible .entry _Z15pivot_normalizePfS_ii(
	.param .u64 .ptr .align 1 _Z15pivot_normalizePfS_ii_param_0,
	.param .u64 .ptr .align 1 _Z15pivot_normalizePfS_ii_param_1,
	.param .u32 _Z15pivot_normalizePfS_ii_param_2,
	.param .u32 _Z15pivot_normalizePfS_ii_param_3
)
{
	.reg .pred 	%p<2>;
	.reg .b32 	%r<10>;
	.reg .b32 	%f<6>;
	.reg .b64 	%rd<10>;

	ld.param.u64 	%rd1, [_Z15pivot_normalizePfS_ii_param_0];
	ld.param.u64 	%rd2, [_Z15pivot_normalizePfS_ii_param_1];
	ld.param.u32 	%r2, [_Z15pivot_normalizePfS_ii_param_2];
	ld.param.u32 	%r3, [_Z15pivot_normalizePfS_ii_param_3];
	mov.u32 	%r4, %ctaid.x;
	mov.u32 	%r5, %ntid.x;
	mov.u32 	%r6, %tid.x;
	mad.lo.s32 	%r1, %r4, %r5, %r6;
	setp.ge.s32 	%p1, %r1, %r2;
	@%p1 bra 	$L__BB3_2;
	cvta.to.global.u64 	%rd3, %rd1;
	cvta.to.global.u64 	%rd4, %rd2;
	mul.lo.s32 	%r7, %r3, %r2;
	add.s32 	%r8, %r7, %r3;
	mul.wide.s32 	%rd5, %r8, 4;
	add.s64 	%rd6, %rd3, %rd5;
	ld.global.f32 	%f1, [%rd6];
	add.s32 	%r9, %r7, %r1;
	mul.wide.s32 	%rd7, %r9, 4;
	add.s64 	%rd8, %rd3, %rd7;
	ld.global.f32 	%f2, [%rd8];
	div.rn.f32 	%f3, %f2, %f1;
	st.global.f32 	[%rd8], %f3;
	add.s64 	%rd9, %rd4, %rd7;
	ld.global.f32 	%f4, [%rd9];
	div.rn.f32 	%f5, %f4, %f1;
	st.global.f32 	[%rd9], %f5;
$L__BB3_2:
	ret;

}
	// .globl	_Z22pivot_column_eliminatePfS_ii
.visible .entry _Z22pivot_column_eliminatePfS_ii(
	.param .u64 .ptr .align 1 _Z22pivot_column_eliminatePfS_ii_param_0,
	.param .u64 .ptr .align 1 _Z22pivot_column_eliminatePfS_ii_param_1,
	.param .u32 _Z22pivot_column_eliminatePfS_ii_param_2,
	.param .u32 _Z22pivot_column_eliminatePfS_ii_param_3
)
{
	.reg .pred 	%p<4>;
	.reg .b32 	%r<16>;
	.reg .b32 	%f<10>;
	.reg .b64 	%rd<13>;

	ld.param.u64 	%rd1, [_Z22pivot_column_eliminatePfS_ii_param_0];
	ld.param.u64 	%rd2, [_Z22pivot_column_eliminatePfS_ii_param_1];
	ld.param.u32 	%r3, [_Z22pivot_column_eliminatePfS_ii_param_2];
	ld.param.u32 	%r4, [_Z22pivot_column_eliminatePfS_ii_param_3];
	mov.u32 	%r5, %ctaid.y;
	mov.u32 	%r6, %ntid.y;
	mov.u32 	%r7, %tid.y;
	mad.lo.s32 	%r1, %r5, %r6, %r7;
	mov.u32 	%r8, %ctaid.x;
	mov.u32 	%r9, %ntid.x;
	mov.u32 	%r10, %tid.x;
	mad.lo.s32 	%r2, %r8, %r9, %r10;
	max.s32 	%r11, %r1, %r2;
	setp.ge.s32 	%p1, %r11, %r3;
	setp.eq.s32 	%p2, %r1, %r4;
	or.pred  	%p3, %p1, %p2;
	@%p3 bra 	$L__BB4_2;
	cvta.to.global.u64 	%rd3, %rd1;
	cvta.to.global.u64 	%rd4, %rd2;
	mul.lo.s32 	%r12, %r3, %r1;
	add.s32 	%r13, %r12, %r4;
	mul.wide.s32 	%rd5, %r13, 4;
	add.s64 	%rd6, %rd3, %rd5;
	ld.global.f32 	%f1, [%rd6];
	mad.lo.s32 	%r14, %r4, %r3, %r2;
	mul.wide.s32 	%rd7, %r14, 4;
	add.s64 	%rd8, %rd3, %rd7;
	ld.global.f32 	%f2, [%rd8];
	mul.f32 	%f3, %f1, %f2;
	add.s32 	%r15, %r12, %r2;
	mul.wide.s32 	%rd9, %r15, 4;
	add.s64 	%rd10, %rd3, %rd9;
	ld.global.f32 	%f4, [%rd10];
	sub.f32 	%f5, %f4, %f3;
	st.global.f32 	[%rd10], %f5;
	add.s64 	%rd11, %rd4, %rd7;
	ld.global.f32 	%f6, [%rd11];
	mul.f32 	%f7, %f1, %f6;
	add.s64 	%rd12, %rd4, %rd9;
	ld.global.f32 	%f8, [%rd12];
	sub.f32 	%f9, %f8, %f7;
	st.global.f32 	[%rd12], %f9;
$L__BB4_2:
	ret;

}


// ===== COMPILED SASS (sm_100) =====

	.target	sm_100

	.elftype	@"ET_EXEC"


//--------------------- .note.nv.tkinfo           --------------------------
	.section	.note.nv.tkinfo,"",@"SHT_NOTE"
	.sectionflags	@"SHF_NOTE_NV_TKINFO"
	.tkinfo
        /*0018*/ 	.word	0x00000002
        /*0030*/ 	.string	""
        /*0030*/ 	.string	"ptxas"
        /*0030*/ 	.string	"Cuda compilation tools, release 13.0, V13.0.88"
        /*0030*/ 	.string	"Build cuda_13.0.r13.0/compiler.36424714_0"
        /*0030*/ 	.string	"-arch sm_100 -m 64 "



//--------------------- .note.nv.cuinfo           --------------------------
	.section	.note.nv.cuinfo,"",@"SHT_NOTE"
	.sectionflags	@"SHF_NOTE_NV_CUINFO"
        /*0018*/ 	.short	0x0002
        /*001a*/ 	.short	0x0064
        /*001c*/ 	.short	0x0082
	.zero		2


//--------------------- .nv.info                  --------------------------
	.section	.nv.info,"",@"SHT_CUDA_INFO"
	.align	4


	//----- nvinfo : EIATTR_REGCOUNT
	.align		4
        /*0000*/ 	.byte	0x04, 0x2f
        /*0002*/ 	.short	(.L_1 - .L_0)
	.align		4
.L_0:
        /*0004*/ 	.word	index@(_Z16matrix_transposePKfPfii)
        /*0008*/ 	.word	0x0000000a


	//----- nvinfo : EIATTR_FRAME_SIZE
	.align		4
.L_1:
        /*000c*/ 	.byte	0x04, 0x11
        /*000e*/ 	.short	(.L_3 - .L_2)
	.align		4
.L_2:
        /*0010*/ 	.word	index@(_Z16matrix_transposePKfPfii)
        /*0014*/ 	.word	0x00000000


	//----- nvinfo : EIATTR_REGCOUNT
	.align		4
.L_3:
        /*0018*/ 	.byte	0x04, 0x2f
        /*001a*/ 	.short	(.L_5 - .L_4)
	.align		4
.L_4:
        /*001c*/ 	.word	index@(_Z15matrix_multiplyPKfS0_Pfiii)
        /*0020*/ 	.word	0x00000020


	//----- nvinfo : EIATTR_FRAME_SIZE
	.align		4
.L_5:
        /*0024*/ 	.byte	0x04, 0x11
        /*0026*/ 	.short	(.L_7 - .L_6)
	.align		4
.L_6:
        /*0028*/ 	.word	index@(_Z15matrix_multiplyPKfS0_Pfiii)
        /*002c*/ 	.word	0x00000000


	//----- nvinfo : EIATTR_REGCOUNT
	.align		4
.L_7:
        /*0030*/ 	.byte	0x04, 0x2f
        /*0032*/ 	.short	(.L_9 - .L_8)
	.align		4
.L_8:
        /*0034*/ 	.word	index@(_Z15matrix_identityPfi)
        /*0038*/ 	.word	0x0000000a


	//----- nvinfo : EIATTR_FRAME_SIZE
	.align		4
.L_9:
        /*003c*/ 	.byte	0x04, 0x11
        /*003e*/ 	.short	(.L_11 - .L_10)
	.align		4
.L_10:
        /*0040*/ 	.word	index@(_Z15matrix_identityPfi)
        /*0044*/ 	.word	0x00000000


	//----- nvinfo : EIATTR_REGCOUNT
	.align		4
.L_11:
        /*0048*/ 	.byte	0x04, 0x2f
        /*004a*/ 	.short	(.L_13 - .L_12)
	.align		4
.L_12:
        /*004c*/ 	.word	index@(_Z15pivot_normalizePfS_ii)
        /*0050*/ 	.word	0x00000014


	//----- nvinfo : EIATTR_FRAME_SIZE
	.align		4
.L_13:
        /*0054*/ 	.byte	0x04, 0x11
        /*0056*/ 	.short	(.L_15 - .L_14)
	.align		4
.L_14:
        /*0058*/ 	.word	index@($__internal_0_$__cuda_sm3x_div_rn_noftz_f32_slowpath)
        /*005c*/ 	.word	0x00000000


	//----- nvinfo : EIATTR_FRAME_SIZE
	.align		4
.L_15:
        /*0060*/ 	.byte	0x04, 0x11
        /*0062*/ 	.short	(.L_17 - .L_16)
	.align		4
.L_16:
        /*0064*/ 	.word	index@(_Z15pivot_normalizePfS_ii)
        /*0068*/ 	.word	0x00000000


	//----- nvinfo : EIATTR_REGCOUNT
	.align		4
.L_17:
        /*006c*/ 	.byte	0x04, 0x2f
        /*006e*/ 	.short	(.L_19 - .L_18)
	.align		4
.L_18:
        /*0070*/ 	.word	index@(_Z22pivot_column_eliminatePfS_ii)
        /*0074*/ 	.word	0x00000012


	//----- nvinfo : EIATTR_FRAME_SIZE
	.align		4
.L_19:
        /*0078*/ 	.byte	0x04, 0x11
        /*007a*/ 	.short	(.L_21 - .L_20)
	.align		4
.L_20:
        /*007c*/ 	.word	index@(_Z22pivot_column_eliminatePfS_ii)
        /*0080*/ 	.word	0x00000000


	//----- nvinfo : EIATTR_MIN_STACK_SIZE
	.align		4
.L_21:
        /*0084*/ 	.byte	0x04, 0x12
        /*0086*/ 	.short	(.L_23 - .L_22)
	.align		4
.L_22:
        /*0088*/ 	.word	index@(_Z22pivot_column_eliminatePfS_ii)
        /*008c*/ 	.word	0x00000000


	//----- nvinfo : EIATTR_MIN_STACK_SIZE
	.align		4
.L_23:
        /*0090*/ 	.byte	0x04, 0x12
        /*0092*/ 	.short	(.L_25 - .L_24)
	.align		4
.L_24:
        /*0094*/ 	.word	index@(_Z15pivot_normalizePfS_ii)
        /*0098*/ 	.word	0x00000000


	//----- nvinfo : EIATTR_MIN_STACK_SIZE
	.align		4
.L_25:
        /*009c*/ 	.byte	0x04, 0x12
        /*009e*/ 	.short	(.L_27 - .L_26)
	.align		4
.L_26:
        /*00a0*/ 	.word	index@(_Z15matrix_identityPfi)
        /*00a4*/ 	.word	0x00000000


	//----- nvinfo : EIATTR_MIN_STACK_SIZE
	.align		4
.L_27:
        /*00a8*/ 	.byte	0x04, 0x12
        /*00aa*/ 	.short	(.L_29 - .L_28)
	.align		4
.L_28:
        /*00ac*/ 	.word	index@(_Z15matrix_multiplyPKfS0_Pfiii)
        /*00b0*/ 	.word	0x00000000


	//----- nvinfo : EIATTR_MIN_STACK_SIZE
	.align		4
.L_29:
        /*00b4*/ 	.byte	0x04, 0x12
        /*00b6*/ 	.short	(.L_31 - .L_30)
	.align		4
.L_30:
        /*00b8*/ 	.word	index@(_Z16matrix_transposePKfPfii)
        /*00bc*/ 	.word	0x00000000
.L_31:


//--------------------- .nv.compat                --------------------------
	.section	.nv.compat,"",@"SHT_CUDA_COMPAT_INFO"
	.align	4
        /*0000*/ 	.byte	0x02, 0x09, 0x00, 0x00, 0x02, 0x02, 0x01, 0x00, 0x02, 0x05, 0x05, 0x00, 0x03, 0x07, 0x01, 0x01
        /*0010*/ 	.byte	0x02, 0x03, 0x00, 0x00, 0x02, 0x06, 0x01, 0x00, 0x04, 0x0b, 0x08, 0x00, 0x01, 0x00, 0x00, 0x00
        /*0020*/ 	.byte	0x00, 0x00, 0x00, 0x00


//--------------------- .nv.info._Z22pivot_column_eliminatePfS_ii --------------------------
	.section	.nv.info._Z22pivot_column_eliminatePfS_ii,"",@"SHT_CUDA_INFO"
	.sectionflags	@""
	.align	4


	//----- nvinfo : EIATTR_CUDA_API_VERSION
	.align		4
        /*0000*/ 	.byte	0x04, 0x37
        /*0002*/ 	.short	(.L_33 - .L_32)
.L_32:
        /*0004*/ 	.word	0x00000082


	//----- nvinfo : EIATTR_KPARAM_INFO
	.align		4
.L_33:
        /*0008*/ 	.byte	0x04, 0x17
        /*000a*/ 	.short	(.L_35 - .L_34)
.L_34:
        /*000c*/ 	.word	0x00000000
        /*0010*/ 	.short	0x0003
        /*0012*/ 	.short	0x0014
        /*0014*/ 	.byte	0x00, 0xf0, 0x11, 0x00


	//----- nvinfo : EIATTR_KPARAM_INFO
	.align		4
.L_35:
        /*0018*/ 	.byte	0x04, 0x17
        /*001a*/ 	.short	(.L_37 - .L_36)
.L_36:
        /*001c*/ 	.word	0x00000000
        /*0020*/ 	.short	0x0002
        /*0022*/ 	.short	0x0010
        /*0024*/ 	.byte	0x00, 0xf0, 0x11, 0x00


	//----- nvinfo : EIATTR_KPARAM_INFO
	.align		4
.L_37:
        /*0028*/ 	.byte	0x04, 0x17
        /*002a*/ 	.short	(.L_39 - .L_38)
.L_38:
        /*002c*/ 	.word	0x00000000
        /*0030*/ 	.short	0x0001
        /*0032*/ 	.short	0x0008
        /*0034*/ 	.byte	0x00, 0xf5, 0x21, 0x00


	//----- nvinfo : EIATTR_KPARAM_INFO
	.align		4
.L_39:
        /*0038*/ 	.byte	0x04, 0x17
        /*003a*/ 	.short	(.L_41 - .L_40)
.L_40:
        /*003c*/ 	.word	0x00000000
        /*0040*/ 	.short	0x0000
        /*0042*/ 	.short	0x0000
        /*0044*/ 	.byte	0x00, 0xf5, 0x21, 0x00


	//----- nvinfo : EIATTR_SPARSE_MMA_MASK
	.align		4
.L_41:
        /*0048*/ 	.byte	0x03, 0x50
        /*004a*/ 	.short	0x0000


	//----- nvinfo : EIATTR_MAXREG_COUNT
	.align		4
        /*004c*/ 	.byte	0x03, 0x1b
        /*004e*/ 	.short	0x00ff


	//----- nvinfo : EIATTR_MERCURY_ISA_VERSION
	.align		4
        /*0050*/ 	.byte	0x03, 0x5f
        /*0052*/ 	.short	0x0101


	//----- nvinfo : EIATTR_VRC_CTA_INIT_COUNT
	.align		4
        /*0054*/ 	.byte	0x02, 0x4a
	.zero		1
	.zero		1


	//----- nvinfo : EIATTR_EXIT_INSTR_OFFSETS
	.align		4
        /*0058*/ 	.byte	0x04, 0x1c
        /*005a*/ 	.short	(.L_43 - .L_42)


	//   ....[0]....
.L_42:
        /*005c*/ 	.word	0x000000d0


	//   ....[1]....
        /*0060*/ 	.word	0x00000220


	//----- nvinfo : EIATTR_CBANK_PARAM_SIZE
	.align		4
.L_43:
        /*0064*/ 	.byte	0x03, 0x19
        /*0066*/ 	.short	0x0018


	//----- nvinfo : EIATTR_PARAM_CBANK
	.align		4
        /*0068*/ 	.byte	0x04, 0x0a
        /*006a*/ 	.short	(.L_45 - .L_44)
	.align		4
.L_44:
        /*006c*/ 	.word	index@(.nv.constant0._Z22pivot_column_eliminatePfS_ii)
        /*0070*/ 	.short	0x0380
        /*0072*/ 	.short	0x0018


	//----- nvinfo : EIATTR_SW_WAR
	.align		4
.L_45:
        /*0074*/ 	.byte	0x04, 0x36
        /*0076*/ 	.short	(.L_47 - .L_46)
.L_46:
        /*0078*/ 	.word	0x00000008
.L_47:


//--------------------- .nv.info._Z15pivot_normalizePfS_ii --------------------------
	.section	.nv.info._Z15pivot_normalizePfS_ii,"",@"SHT_CUDA_INFO"
	.sectionflags	@""
	.align	4


	//----- nvinfo : EIATTR_CUDA_API_VERSION
	.align		4
        /*0000*/ 	.byte	0x04, 0x37
        /*0002*/ 	.short	(.L_49 - .L_48)
.L_48:
        /*0004*/ 	.word	0x00000082


	//----- nvinfo : EIATTR_KPARAM_INFO
	.align		4
.L_49:
        /*0008*/ 	.byte	0x04, 0x17
        /*000a*/ 	.short	(.L_51 - .L_50)
.L_50:
        /*000c*/ 	.word	0x00000000
        /*0010*/ 	.short	0x0003
        /*0012*/ 	.short	0x0014
        /*0014*/ 	.byte	0x00, 0xf0, 0x11, 0x00


	//----- nvinfo : EIATTR_KPARAM_INFO
	.align		4
.L_51:
        /*0018*/ 	.byte	0x04, 0x17
        /*001a*/ 	.short	(.L_53 - .L_52)
.L_52:
        /*001c*/ 	.word	0x00000000
        /*0020*/ 	.short	0x0002
        /*0022*/ 	.short	0x0010
        /*0024*/ 	.byte	0x00, 0xf0, 0x11, 0x00


	//----- nvinfo : EIATTR_KPARAM_INFO
	.align		4
.L_53:
        /*0028*/ 	.byte	0x04, 0x17
        /*002a*/ 	.short	(.L_55 - .L_54)
.L_54:
        /*002c*/ 	.word	0x00000000
        /*0030*/ 	.short	0x0001
        /*0032*/ 	.short	0x0008
        /*0034*/ 	.byte	0x00, 0xf5, 0x21, 0x00


	//----- nvinfo : EIATTR_KPARAM_INFO
	.align		4
.L_55:
        /*0038*/ 	.byte	0x04, 0x17
        /*003a*/ 	.short	(.L_57 - .L_56)
.L_56:
        /*003c*/ 	.word	0x00000000
        /*0040*/ 	.short	0x0000
        /*0042*/ 	.short	0x0000
        /*0044*/ 	.byte	0x00, 0xf5, 0x21, 0x00


	//----- nvinfo : EIATTR_SPARSE_MMA_MASK
	.align		4
.L_57:
        /*0048*/ 	.byte	0x03, 0x50
        /*004a*/ 	.short	0x0000


	//----- nvinfo : EIATTR_MAXREG_COUNT
	.align		4
        /*004c*/ 	.byte	0x03, 0x1b
        /*004e*/ 	.short	0x00ff


	//----- nvinfo : EIATTR_MERCURY_ISA_VERSION
	.align		4
        /*0050*/ 	.byte	0x03, 0x5f
        /*0052*/ 	.short	0x0101


	//----- nvinfo : EIATTR_VRC_CTA_INIT_COUNT
	.align		4
        /*0054*/ 	.byte	0x02, 0x4a
	.zero		1
	.zero		1


	//----- nvinfo : EIATTR_EXIT_INSTR_OFFSETS
	.align		4
        /*0058*/ 	.byte	0x04, 0x1c
        /*005a*/ 	.short	(.L_59 - .L_58)


	//   ....[0]....
.L_58:
        /*005c*/ 	.word	0x00000070


	//   ....[1]....
        /*0060*/ 	.word	0x00000310


	//----- nvinfo : EIATTR_CRS_STACK_SIZE
	.align		4
.L_59:
        /*0064*/ 	.byte	0x04, 0x1e
        /*0066*/ 	.short	(.L_61 - .L_60)
.L_60:
        /*0068*/ 	.word	0x00000000


	//----- nvinfo : EIATTR_CBANK_PARAM_SIZE
	.align		4
.L_61:
        /*006c*/ 	.byte	0x03, 0x19
        /*006e*/ 	.short	0x0018


	//----- nvinfo : EIATTR_PARAM_CBANK
	.align		4
        /*0070*/ 	.byte	0x04, 0x0a
        /*0072*/ 	.short	(.L_63 - .L_62)
	.align		4
.L_62:
        /*0074*/ 	.word	index@(.nv.constant0._Z15pivot_normalizePfS_ii)
        /*0078*/ 	.short	0x0380
        /*007a*/ 	.short	0x0018


	//----- nvinfo : EIATTR_SW_WAR
	.align		4
.L_63:
        /*007c*/ 	.byte	0x04, 0x36
        /*007e*/ 	.short	(.L_65 - .L_64)
.L_64:
        /*0080*/ 	.word	0x00000008
.L_65:


//--------------------- .nv.info._Z15matrix_identityPfi --------------------------
	.section	.nv.info._Z15matrix_identityPfi,"",@"SHT_CUDA_INFO"
	.sectionflags	@""
	.align	4


	//----- nvinfo : EIATTR_CUDA_API_VERSION
	.align		4
        /*0000*/ 	.byte	0x04, 0x37
        /*0002*/ 	.short	(.L_67 - .L_66)
.L_66:
        /*0004*/ 	.word	0x00000082


	//----- nvinfo : EIATTR_KPARAM_INFO
	.align		4
.L_67:
        /*0008*/ 	.byte	0x04, 0x17
        /*000a*/ 	.short	(.L_69 - .L_68)
.L_68:
        /*000c*/ 	.word	0x00000000
        /*0010*/ 	.short	0x0001
        /*0012*/ 	.short	0x0008
        /*0014*/ 	.byte	0x00, 0xf0, 0x11, 0x00


	//----- nvinfo : EIATTR_KPARAM_INFO
	.align		4
.L_69:
        /*0018*/ 	.byte	0x04, 0x17
        /*001a*/ 	.short	(.L_71 - .L_70)
.L_70:
        /*001c*/ 	.word	0x00000000
        /*0020*/ 	.short	0x0000
        /*0022*/ 	.short	0x0000
        /*0024*/ 	.byte	0x00, 0xf5, 0x21, 0x00


	//----- nvinfo : EIATTR_SPARSE_MMA_MASK
	.align		4
.L_71:
        /*0028*/ 	.byte	0x03, 0x50
        /*002a*/ 	.short	0x0000


	//----- nvinfo : EIATTR_MAXREG_COUNT
	.align		4
        /*002c*/ 	.byte	0x03, 0x1b
        /*002e*/ 	.short	0x00ff


	//----- nvinfo : EIATTR_MERCURY_ISA_VERSION
	.align		4
        /*0030*/ 	.byte	0x03, 0x5f
        /*0032*/ 	.short	0x0101


	//----- nvinfo : EIATTR_VRC_CTA_INIT_COUNT
	.align		4
        /*0034*/ 	.byte	0x02, 0x4a
	.zero		1
	.zero		1


	//----- nvinfo : EIATTR_EXIT_INSTR_OFFSETS
	.align		4
        /*0038*/ 	.byte	0x04, 0x1c
        /*003a*/ 	.short	(.L_73 - .L_72)


	//   ....[0]....
.L_72:
        /*003c*/ 	.word	0x000000c0


	//   ....[1]....
        /*0040*/ 	.word	0x00000140


	//----- nvinfo : EIATTR_CBANK_PARAM_SIZE
	.align		4
.L_73:
        /*0044*/ 	.byte	0x03, 0x19
        /*0046*/ 	.short	0x000c


	//----- nvinfo : EIATTR_PARAM_CBANK
	.align		4
        /*0048*/ 	.byte	0x04, 0x0a
        /*004a*/ 	.short	(.L_75 - .L_74)
	.align		4
.L_74:
        /*004c*/ 	.word	index@(.nv.constant0._Z15matrix_identityPfi)
        /*0050*/ 	.short	0x0380
        /*0052*/ 	.short	0x000c


	//----- nvinfo : EIATTR_SW_WAR
	.align		4
.L_75:
        /*0054*/ 	.byte	0x04, 0x36
        /*0056*/ 	.short	(.L_77 - .L_76)
.L_76:
        /*0058*/ 	.word	0x00000008
.L_77:


//--------------------- .nv.info._Z15matrix_multiplyPKfS0_Pfiii --------------------------
	.section	.nv.info._Z15matrix_multiplyPKfS0_Pfiii,"",@"SHT_CUDA_INFO"
	.sectionflags	@""
	.align	4


	//----- nvinfo : EIATTR_CUDA_API_VERSION
	.align		4
        /*0000*/ 	.byte	0x04, 0x37
        /*0002*/ 	.short	(.L_79 - .L_78)
.L_78:
        /*0004*/ 	.word	0x00000082


	//----- nvinfo : EIATTR_KPARAM_INFO
	.align		4
.L_79:
        /*0008*/ 	.byte	0x04, 0x17
        /*000a*/ 	.short	(.L_81 - .L_80)
.L_80:
        /*000c*/ 	.word	0x00000000
        /*0010*/ 	.short	0x0005
        /*0012*/ 	.short	0x0020
        /*0014*/ 	.byte	0x00, 0xf0, 0x11, 0x00


	//----- nvinfo : EIATTR_KPARAM_INFO
	.align		4
.L_81:
        /*0018*/ 	.byte	0x04, 0x17
        /*001a*/ 	.short	(.L_83 - .L_82)
.L_82:
        /*001c*/ 	.word	0x00000000
        /*0020*/ 	.short	0x0004
        /*0022*/ 	.short	0x001c
        /*0024*/ 	.byte	0x00, 0xf0, 0x11, 0x00


	//----- nvinfo : EIATTR_KPARAM_INFO
	.align		4
.L_83:
        /*0028*/ 	.byte	0x04, 0x17
        /*002a*/ 	.short	(.L_85 - .L_84)
.L_84:
        /*002c*/ 	.word	0x00000000
        /*0030*/ 	.short	0x0003
        /*0032*/ 	.short	0x0018
        /*0034*/ 	.byte	0x00, 0xf0, 0x11, 0x00


	//----- nvinfo : EIATTR_KPARAM_INFO
	.align		4
.L_85:
        /*0038*/ 	.byte	0x04, 0x17
        /*003a*/ 	.short	(.L_87 - .L_86)
.L_86:
        /*003c*/ 	.word	0x00000000
        /*0040*/ 	.short	0x0002
        /*0042*/ 	.short	0x0010
        /*0044*/ 	.byte	0x00, 0xf5, 0x21, 0x00


	//----- nvinfo : EIATTR_KPARAM_INFO
	.align		4
.L_87:
        /*0048*/ 	.byte	0x04, 0x17
        /*004a*/ 	.short	(.L_89 - .L_88)
.L_88:
        /*004c*/ 	.word	0x00000000
        /*0050*/ 	.short	0x0001
        /*0052*/ 	.short	0x0008
        /*0054*/ 	.byte	0x00, 0xf5, 0x21, 0x00


	//----- nvinfo : EIATTR_KPARAM_INFO
	.align		4
.L_89:
        /*0058*/ 	.byte	0x04, 0x17
        /*005a*/ 	.short	(.L_91 - .L_90)
.L_90:
        /*005c*/ 	.word	0x00000000
        /*0060*/ 	.short	0x0000
        /*0062*/ 	.short	0x0000
        /*0064*/ 	.byte	0x00, 0xf5, 0x21, 0x00


	//----- nvinfo : EIATTR_SPARSE_MMA_MASK
	.align		4
.L_91:
        /*0068*/ 	.byte	0x03, 0x50
        /*006a*/ 	.short	0x0000


	//----- nvinfo : EIATTR_MAXREG_COUNT
	.align		4
        /*006c*/ 	.byte	0x03, 0x1b
        /*006e*/ 	.short	0x00ff


	//----- nvinfo : EIATTR_MERCURY_ISA_VERSION
	.align		4
        /*0070*/ 	.byte	0x03, 0x5f
        /*0072*/ 	.short	0x0101


	//----- nvinfo : EIATTR_VRC_CTA_INIT_COUNT
	.align		4
        /*0074*/ 	.byte	0x02, 0x4a
	.zero		1
	.zero		1


	//----- nvinfo : EIATTR_EXIT_INSTR_OFFSETS
	.align		4
        /*0078*/ 	.byte	0x04, 0x1c
        /*007a*/ 	.short	(.L_93 - .L_92)


	//   ....[0]....
.L_92:
        /*007c*/ 	.word	0x000000c0


	//   ....[1]....
        /*0080*/ 	.word	0x000008e0


	//----- nvinfo : EIATTR_CBANK_PARAM_SIZE
	.align		4
.L_93:
        /*0084*/ 	.byte	0x03, 0x19
        /*0086*/ 	.short	0x0024


	//----- nvinfo : EIATTR_PARAM_CBANK
	.align		4
        /*0088*/ 	.byte	0x04, 0x0a
        /*008a*/ 	.short	(.L_95 - .L_94)
	.align		4
.L_94:
        /*008c*/ 	.word	index@(.nv.constant0._Z15matrix_multiplyPKfS0_Pfiii)
        /*0090*/ 	.short	0x0380
        /*0092*/ 	.short	0x0024


	//----- nvinfo : EIATTR_SW_WAR
	.align		4
.L_95:
        /*0094*/ 	.byte	0x04, 0x36
        /*0096*/ 	.short	(.L_97 - .L_96)
.L_96:
        /*0098*/ 	.word	0x00000008
.L_97:


//--------------------- .nv.info._Z16matrix_transposePKfPfii --------------------------
	.section	.nv.info._Z16matrix_transposePKfPfii,"",@"SHT_CUDA_INFO"
	.sectionflags	@""
	.align	4


	//----- nvinfo : EIATTR_CUDA_API_VERSION
	.align		4
        /*0000*/ 	.byte	0x04, 0x37
        /*0002*/ 	.short	(.L_99 - .L_98)
.L_98:
        /*0004*/ 	.word	0x00000082


	//----- nvinfo : EIATTR_KPARAM_INFO
	.align		4
.L_99:
        /*0008*/ 	.byte	0x04, 0x17
        /*000a*/ 	.short	(.L_101 - .L_100)
.L_100:
        /*000c*/ 	.word	0x00000000
        /*0010*/ 	.short	0x0003
        /*0012*/ 	.short	0x0014
        /*0014*/ 	.byte	0x00, 0xf0, 0x11, 0x00


	//----- nvinfo : EIATTR_KPARAM_INFO
	.align		4
.L_101:
        /*0018*/ 	.byte	0x04, 0x17
        /*001a*/ 	.short	(.L_103 - .L_102)
.L_102:
        /*001c*/ 	.word	0x00000000
        /*0020*/ 	.short	0x0002
        /*0022*/ 	.short	0x0010
        /*0024*/ 	.byte	0x00, 0xf0, 0x11, 0x00


	//----- nvinfo : EIATTR_KPARAM_INFO
	.align		4
.L_103:
        /*0028*/ 	.byte	0x04, 0x17
        /*002a*/ 	.short	(.L_105 - .L_104)
.L_104:
        /*002c*/ 	.word	0x00000000
        /*0030*/ 	.short	0x0001
        /*0032*/ 	.short	0x0008
        /*0034*/ 	.byte	0x00, 0xf5, 0x21, 0x00


	//----- nvinfo : EIATTR_KPARAM_INFO
	.align		4
.L_105:
        /*0038*/ 	.byte	0x04, 0x17
        /*003a*/ 	.short	(.L_107 - .L_106)
.L_106:
        /*003c*/ 	.word	0x00000000
        /*0040*/ 	.short	0x0000
        /*0042*/ 	.short	0x0000
        /*0044*/ 	.byte	0x00, 0xf5, 0x21, 0x00


	//----- nvinfo : EIATTR_SPARSE_MMA_MASK
	.align		4
.L_107:
        /*0048*/ 	.byte	0x03, 0x50
        /*004a*/ 	.short	0x0000


	//----- nvinfo : EIATTR_MAXREG_COUNT
	.align		4
        /*004c*/ 	.byte	0x03, 0x1b
        /*004e*/ 	.short	0x00ff


	//----- nvinfo : EIATTR_MERCURY_ISA_VERSION
	.align		4
        /*0050*/ 	.byte	0x03, 0x5f
        /*0052*/ 	.short	0x0101


	//----- nvinfo : EIATTR_VRC_CTA_INIT_COUNT
	.align		4
        /*0054*/ 	.byte	0x02, 0x4a
	.zero		1
	.zero		1


	//----- nvinfo : EIATTR_EXIT_INSTR_OFFSETS
	.align		4
        /*0058*/ 	.byte	0x04, 0x1c
        /*005a*/ 	.short	(.L_109 - .L_108)


	//   ....[0]....
.L_108:
        /*005c*/ 	.word	0x000000c0


	//   ....[1]....
        /*0060*/ 	.word	0x00000160


	//----- nvinfo : EIATTR_CBANK_PARAM_SIZE
	.align		4
.L_109:
        /*0064*/ 	.byte	0x03, 0x19
        /*0066*/ 	.short	0x0018


	//----- nvinfo : EIATTR_PARAM_CBANK
	.align		4
        /*0068*/ 	.byte	0x04, 0x0a
        /*006a*/ 	.short	(.L_111 - .L_110)
	.align		4
.L_110:
        /*006c*/ 	.word	index@(.nv.constant0._Z16matrix_transposePKfPfii)
        /*0070*/ 	.short	0x0380
        /*0072*/ 	.short	0x0018


	//----- nvinfo : EIATTR_SW_WAR
	.align		4
.L_111:
        /*0074*/ 	.byte	0x04, 0x36
        /*0076*/ 	.short	(.L_113 - .L_112)
.L_112:
        /*0078*/ 	.word	0x00000008
.L_113:


//--------------------- .nv.callgraph             --------------------------
	.section	.nv.callgraph,"",@"SHT_CUDA_CALLGRAPH"
	.align	4
	.sectionentsize	8
	.align		4
        /*0000*/ 	.word	0x00000000
	.align		4
        /*0004*/ 	.word	0xffffffff
	.align		4
        /*0008*/ 	.word	0x00000000
	.align		4
        /*000c*/ 	.word	0xfffffffe
	.align		4
        /*0010*/ 	.word	0x00000000
	.align		4
        /*0014*/ 	.word	0xfffffffd
	.align		4
        /*0018*/ 	.word	0x00000000
	.align		4
        /*001c*/ 	.word	0xfffffffc


//--------------------- .text._Z22pivot_column_eliminatePfS_ii --------------------------
	.section	.text._Z22pivot_column_eliminatePfS_ii,"ax",@progbits
	.align	128
        .global         _Z22pivot_column_eliminatePfS_ii
        .type           _Z22pivot_column_eliminatePfS_ii,@function
        .size           _Z22pivot_column_eliminatePfS_ii,(.L_x_25 - _Z22pivot_column_eliminatePfS_ii)
        .other          _Z22pivot_column_eliminatePfS_ii,@"STO_CUDA_ENTRY STV_DEFAULT"
_Z22pivot_column_eliminatePfS_ii:
.text._Z22pivot_column_eliminatePfS_ii:
[----:B------:R-:W-:Y:S01]  /*0000*/  LDC R1, c[0x0][0x37c] ;  /* 0x0000df00ff017b82 */ /* 0x000fe20000000800 */
[----:B------:R-:W0:Y:S07]  /*0010*/  S2R R3, SR_TID.Y ;  /* 0x0000000000037919 */ /* 0x000e2e0000002200 */
[----:B------:R-:W0:Y:S01]  /*0020*/  S2UR UR4, SR_CTAID.Y ;  /* 0x00000000000479c3 */ /* 0x000e220000002600 */
[----:B------:R-:W1:Y:S07]  /*0030*/  S2R R5, SR_TID.X ;  /* 0x0000000000057919 */ /* 0x000e6e0000002100 */
[----:B------:R-:W0:Y:S08]  /*0040*/  LDC R0, c[0x0][0x364] ;  /* 0x0000d900ff007b82 */ /* 0x000e300000000800 */
[----:B------:R-:W1:Y:S08]  /*0050*/  S2UR UR5, SR_CTAID.X ;  /* 0x00000000000579c3 */ /* 0x000e700000002500 */
[----:B------:R-:W1:Y:S08]  /*0060*/  LDC R2, c[0x0][0x360] ;  /* 0x0000d800ff027b82 */ /* 0x000e700000000800 */
[----:B------:R-:W2:Y:S01]  /*0070*/  LDC.64 R8, c[0x0][0x390] ;  /* 0x0000e400ff087b82 */ /* 0x000ea20000000a00 */
[----:B0-----:R-:W-:-:S02]  /*0080*/  IMAD R0, R0, UR4, R3 ;  /* 0x0000000400007c24 */ /* 0x001fc4000f8e0203 */
[----:B-1----:R-:W-:-:S05]  /*0090*/  IMAD R3, R2, UR5, R5 ;  /* 0x0000000502037c24 */ /* 0x002fca000f8e0205 */
[C---:B------:R-:W-:Y:S02]  /*00a0*/  VIMNMX R5, PT, PT, R0.reuse, R3, !PT ;  /* 0x0000000300057248 */ /* 0x040fe40007fe0100 */
[----:B--2---:R-:W-:-:S04]  /*00b0*/  ISETP.NE.AND P0, PT, R0, R9, PT ;  /* 0x000000090000720c */ /* 0x004fc80003f05270 */
[----:B------:R-:W-:-:S13]  /*00c0*/  ISETP.GE.OR P0, PT, R5, R8, !P0 ;  /* 0x000000080500720c */ /* 0x000fda0004706670 */
[----:B------:R-:W-:Y:S05]  /*00d0*/  @P0 EXIT ;  /* 0x000000000000094d */ /* 0x000fea0003800000 */
[----:B------:R-:W0:Y:S01]  /*00e0*/  LDC.64 R6, c[0x0][0x380] ;  /* 0x0000e000ff067b82 */ /* 0x000e220000000a00 */
[----:B------:R-:W1:Y:S01]  /*00f0*/  LDCU.64 UR4, c[0x0][0x358] ;  /* 0x00006b00ff0477ac */ /* 0x000e620008000a00 */
[CC--:B------:R-:W-:Y:S02]  /*0100*/  IMAD R5, R0.reuse, R8.reuse, R9 ;  /* 0x0000000800057224 */ /* 0x0c0fe400078e0209 */
[-CC-:B------:R-:W-:Y:S02]  /*0110*/  IMAD R9, R9, R8.reuse, R3.reuse ;  /* 0x0000000809097224 */ /* 0x180fe400078e0203 */
[----:B------:R-:W-:Y:S02]  /*0120*/  IMAD R13, R0, R8, R3 ;  /* 0x00000008000d7224 */ /* 0x000fe400078e0203 */
[----:B------:R-:W2:Y:S01]  /*0130*/  LDC.64 R10, c[0x0][0x388] ;  /* 0x0000e200ff0a7b82 */ /* 0x000ea20000000a00 */
[----:B0-----:R-:W-:-:S04]  /*0140*/  IMAD.WIDE R2, R5, 0x4, R6 ;  /* 0x0000000405027825 */ /* 0x001fc800078e0206 */
[--C-:B------:R-:W-:Y:S02]  /*0150*/  IMAD.WIDE R4, R9, 0x4, R6.reuse ;  /* 0x0000000409047825 */ /* 0x100fe400078e0206 */
[----:B-1----:R-:W3:Y:S02]  /*0160*/  LDG.E R2, desc[UR4][R2.64] ;  /* 0x0000000402027981 */ /* 0x002ee4000c1e1900 */
[----:B------:R-:W-:Y:S02]  /*0170*/  IMAD.WIDE R6, R13, 0x4, R6 ;  /* 0x000000040d067825 */ /* 0x000fe400078e0206 */
[----:B------:R-:W3:Y:S04]  /*0180*/  LDG.E R5, desc[UR4][R4.64] ;  /* 0x0000000404057981 */ /* 0x000ee8000c1e1900 */
[----:B------:R-:W3:Y:S01]  /*0190*/  LDG.E R15, desc[UR4][R6.64] ;  /* 0x00000004060f7981 */ /* 0x000ee2000c1e1900 */
[----:B--2---:R-:W-:-:S04]  /*01a0*/  IMAD.WIDE R8, R9, 0x4, R10 ;  /* 0x0000000409087825 */ /* 0x004fc800078e020a */
[----:B------:R-:W-:-:S04]  /*01b0*/  IMAD.WIDE R10, R13, 0x4, R10 ;  /* 0x000000040d0a7825 */ /* 0x000fc800078e020a */
[----:B---3--:R-:W-:-:S05]  /*01c0*/  FFMA R15, -R2, R5, R15 ;  /* 0x00000005020f7223 */ /* 0x008fca000000010f */
[----:B------:R-:W-:Y:S04]  /*01d0*/  STG.E desc[UR4][R6.64], R15 ;  /* 0x0000000f06007986 */ /* 0x000fe8000c101904 */
[----:B------:R-:W2:Y:S04]  /*01e0*/  LDG.E R9, desc[UR4][R8.64] ;  /* 0x0000000408097981 */ /* 0x000ea8000c1e1900 */
[----:B------:R-:W2:Y:S02]  /*01f0*/  LDG.E R13, desc[UR4][R10.64] ;  /* 0x000000040a0d7981 */ /* 0x000ea4000c1e1900 */
[----:B--2---:R-:W-:-:S05]  /*0200*/  FFMA R13, -R2, R9, R13 ;  /* 0x00000009020d7223 */ /* 0x004fca000000010d */
[----:B------:R-:W-:Y:S01]  /*0210*/  STG.E desc[UR4][R10.64], R13 ;  /* 0x0000000d0a007986 */ /* 0x000fe2000c101904 */
[----:B------:R-:W-:Y:S05]  /*0220*/  EXIT ;  /* 0x000000000000794d */ /* 0x000fea0003800000 */
.L_x_0:
[----:B------:R-:W-:-:S00]  /*0230*/  BRA `(.L_x_0) ;  /* 0xfffffffc00fc7947 */ /* 0x000fc0000383ffff */
[----:B------:R-:W-:-:S00]  /*0240*/  NOP ;  /* 0x0000000000007918 */ /* 0x000fc00000000000 */
        /* <DEDUP_REMOVED lines=11> */
.L_x_25:


//--------------------- .text._Z15pivot_normalizePfS_ii --------------------------
	.section	.text._Z15pivot_normalizePfS_ii,"ax",@progbits
	.align	128
        .global         _Z15pivot_normalizePfS_ii
        .type           _Z15pivot_normalizePfS_ii,@function
        .size           _Z15pivot_normalizePfS_ii,(.L_x_24 - _Z15pivot_normalizePfS_ii)
        .other          _Z15pivot_normalizePfS_ii,@"STO_CUDA_ENTRY STV_DEFAULT"
_Z15pivot_normalizePfS_ii:
.text._Z15pivot_normalizePfS_ii:
[----:B------:R-:W-:Y:S01]  /*0000*/  LDC R1, c[0x0][0x37c] ;  /* 0x0000df00ff017b82 */ /* 0x000fe20000000800 */
[----:B------:R-:W0:Y:S07]  /*0010*/  S2R R3, SR_TID.X ;  /* 0x0000000000037919 */ /* 0x000e2e0000002100 */
[----:B------:R-:W0:Y:S01]  /*0020*/  S2UR UR4, SR_CTAID.X ;  /* 0x00000000000479c3 */ /* 0x000e220000002500 */
[----:B------:R-:W1:Y:S07]  /*0030*/  LDCU UR6, c[0x0][0x390] ;  /* 0x00007200ff0677ac */ /* 0x000e6e0008000800 */
[----:B------:R-:W0:Y:S02]  /*0040*/  LDC R6, c[0x0][0x360] ;  /* 0x0000d800ff067b82 */ /* 0x000e240000000800 */
[----:B0-----:R-:W-:-:S05]  /*0050*/  IMAD R6, R6, UR4, R3 ;  /* 0x0000000406067c24 */ /* 0x001fca000f8e0203 */
[----:B-1----:R-:W-:-:S13]  /*0060*/  ISETP.GE.AND P0, PT, R6, UR6, PT ;  /* 0x0000000606007c0c */ /* 0x002fda000bf06270 */
[----:B------:R-:W-:Y:S05]  /*0070*/  @P0 EXIT ;  /* 0x000000000000094d */ /* 0x000fea0003800000 */
[----:B------:R-:W0:Y:S01]  /*0080*/  LDC R7, c[0x0][0x394] ;  /* 0x0000e500ff077b82 */ /* 0x000e220000000800 */
[----:B------:R-:W1:Y:S07]  /*0090*/  LDCU.64 UR4, c[0x0][0x358] ;  /* 0x00006b00ff0477ac */ /* 0x000e6e0008000a00 */
[----:B------:R-:W2:Y:S01]  /*00a0*/  LDC.64 R4, c[0x0][0x380] ;  /* 0x0000e000ff047b82 */ /* 0x000ea20000000a00 */
[----:B0-----:R-:W-:-:S04]  /*00b0*/  IMAD R3, R7, UR6, R7 ;  /* 0x0000000607037c24 */ /* 0x001fc8000f8e0207 */
[----:B--2---:R-:W-:-:S06]  /*00c0*/  IMAD.WIDE R2, R3, 0x4, R4 ;  /* 0x0000000403027825 */ /* 0x004fcc00078e0204 */
[----:B-1----:R-:W2:Y:S01]  /*00d0*/  LDG.E R3, desc[UR4][R2.64] ;  /* 0x0000000402037981 */ /* 0x002ea2000c1e1900 */
[----:B------:R-:W-:-:S04]  /*00e0*/  IMAD R6, R7, UR6, R6 ;  /* 0x0000000607067c24 */ /* 0x000fc8000f8e0206 */
[----:B------:R-:W-:-:S05]  /*00f0*/  IMAD.WIDE R4, R6, 0x4, R4 ;  /* 0x0000000406047825 */ /* 0x000fca00078e0204 */
[----:B------:R-:W3:Y:S01]  /*0100*/  LDG.E R0, desc[UR4][R4.64] ;  /* 0x0000000404007981 */ /* 0x000ee2000c1e1900 */
[----:B------:R-:W-:Y:S01]  /*0110*/  BSSY.RECONVERGENT B0, `(.L_x_1) ;  /* 0x000000c000007945 */ /* 0x000fe20003800200 */
[----:B--2---:R-:W0:Y:S08]  /*0120*/  MUFU.RCP R8, R3 ;  /* 0x0000000300087308 */ /* 0x004e300000001000 */
[----:B---3--:R-:W1:Y:S01]  /*0130*/  FCHK P0, R0, R3 ;  /* 0x0000000300007302 */ /* 0x008e620000000000 */
[----:B0-----:R-:W-:-:S04]  /*0140*/  FFMA R7, -R3, R8, 1 ;  /* 0x3f80000003077423 */ /* 0x001fc80000000108 */
[----:B------:R-:W-:-:S04]  /*0150*/  FFMA R7, R8, R7, R8 ;  /* 0x0000000708077223 */ /* 0x000fc80000000008 */
[----:B------:R-:W-:-:S04]  /*0160*/  FFMA R8, R0, R7, RZ ;  /* 0x0000000700087223 */ /* 0x000fc800000000ff */
[----:B------:R-:W-:-:S04]  /*0170*/  FFMA R9, -R3, R8, R0 ;  /* 0x0000000803097223 */ /* 0x000fc80000000100 */
[----:B------:R-:W-:Y:S01]  /*0180*/  FFMA R11, R7, R9, R8 ;  /* 0x00000009070b7223 */ /* 0x000fe20000000008 */
[----:B-1----:R-:W-:Y:S06]  /*0190*/  @!P0 BRA `(.L_x_2) ;  /* 0x00000000000c8947 */ /* 0x002fec0003800000 */
[----:B------:R-:W-:-:S07]  /*01a0*/  MOV R2, 0x1c0 ;  /* 0x000001c000027802 */ /* 0x000fce0000000f00 */
[----:B------:R-:W-:Y:S05]  /*01b0*/  CALL.REL.NOINC `($__internal_0_$__cuda_sm3x_div_rn_noftz_f32_slowpath) ;  /* 0x0000000000587944 */ /* 0x000fea0003c00000 */
[----:B------:R-:W-:-:S07]  /*01c0*/  IMAD.MOV.U32 R11, RZ, RZ, R0 ;  /* 0x000000ffff0b7224 */ /* 0x000fce00078e0000 */
.L_x_2:
[----:B------:R-:W-:Y:S05]  /*01d0*/  BSYNC.RECONVERGENT B0 ;  /* 0x0000000000007941 */ /* 0x000fea0003800200 */
.L_x_1:
[----:B------:R-:W0:Y:S01]  /*01e0*/  LDC.64 R8, c[0x0][0x388] ;  /* 0x0000e200ff087b82 */ /* 0x000e220000000a00 */
[----:B------:R1:W-:Y:S01]  /*01f0*/  STG.E desc[UR4][R4.64], R11 ;  /* 0x0000000b04007986 */ /* 0x0003e2000c101904 */
[----:B0-----:R-:W-:-:S05]  /*0200*/  IMAD.WIDE R6, R6, 0x4, R8 ;  /* 0x0000000406067825 */ /* 0x001fca00078e0208 */
[----:B------:R-:W2:Y:S01]  /*0210*/  LDG.E R2, desc[UR4][R6.64] ;  /* 0x0000000406027981 */ /* 0x000ea2000c1e1900 */
[----:B------:R-:W0:Y:S01]  /*0220*/  MUFU.RCP R0, R3 ;  /* 0x0000000300007308 */ /* 0x000e220000001000 */
[----:B------:R-:W-:Y:S01]  /*0230*/  BSSY.RECONVERGENT B0, `(.L_x_3) ;  /* 0x000000c000007945 */ /* 0x000fe20003800200 */
[----:B0-----:R-:W-:-:S04]  /*0240*/  FFMA R9, -R3, R0, 1 ;  /* 0x3f80000003097423 */ /* 0x001fc80000000100 */
[----:B------:R-:W-:Y:S02]  /*0250*/  FFMA R0, R0, R9, R0 ;  /* 0x0000000900007223 */ /* 0x000fe40000000000 */
[----:B--2---:R-:W0:Y:S02]  /*0260*/  FCHK P0, R2, R3 ;  /* 0x0000000302007302 */ /* 0x004e240000000000 */
[----:B------:R-:W-:-:S04]  /*0270*/  FFMA R9, R0, R2, RZ ;  /* 0x0000000200097223 */ /* 0x000fc800000000ff */
[----:B------:R-:W-:-:S04]  /*0280*/  FFMA R8, -R3, R9, R2 ;  /* 0x0000000903087223 */ /* 0x000fc80000000102 */
[----:B------:R-:W-:Y:S01]  /*0290*/  FFMA R9, R0, R8, R9 ;  /* 0x0000000800097223 */ /* 0x000fe20000000009 */
[----:B01----:R-:W-:Y:S06]  /*02a0*/  @!P0 BRA `(.L_x_4) ;  /* 0x0000000000108947 */ /* 0x003fec0003800000 */
[----:B------:R-:W-:Y:S01]  /*02b0*/  IMAD.MOV.U32 R0, RZ, RZ, R2 ;  /* 0x000000ffff007224 */ /* 0x000fe200078e0002 */
[----:B------:R-:W-:-:S07]  /*02c0*/  MOV R2, 0x2e0 ;  /* 0x000002e000027802 */ /* 0x000fce0000000f00 */
[----:B------:R-:W-:Y:S05]  /*02d0*/  CALL.REL.NOINC `($__internal_0_$__cuda_sm3x_div_rn_noftz_f32_slowpath) ;  /* 0x0000000000107944 */ /* 0x000fea0003c00000 */
[----:B------:R-:W-:-:S07]  /*02e0*/  IMAD.MOV.U32 R9, RZ, RZ, R0 ;  /* 0x000000ffff097224 */ /* 0x000fce00078e0000 */
.L_x_4:
[----:B------:R-:W-:Y:S05]  /*02f0*/  BSYNC.RECONVERGENT B0 ;  /* 0x0000000000007941 */ /* 0x000fea0003800200 */
.L_x_3:
[----:B------:R-:W-:Y:S01]  /*0300*/  STG.E desc[UR4][R6.64], R9 ;  /* 0x0000000906007986 */ /* 0x000fe2000c101904 */
[----:B------:R-:W-:Y:S05]  /*0310*/  EXIT ;  /* 0x000000000000794d */ /* 0x000fea0003800000 */
        .weak           $__internal_0_$__cuda_sm3x_div_rn_noftz_f32_slowpath
        .type           $__internal_0_$__cuda_sm3x_div_rn_noftz_f32_slowpath,@function
        .size           $__internal_0_$__cuda_sm3x_div_rn_noftz_f32_slowpath,(.L_x_24 - $__internal_0_$__cuda_sm3x_div_rn_noftz_f32_slowpath)
$__internal_0_$__cuda_sm3x_div_rn_noftz_f32_slowpath:
[--C-:B------:R-:W-:Y:S01]  /*0320*/  SHF.R.U32.HI R9, RZ, 0x17, R3.reuse ;  /* 0x00000017ff097819 */ /* 0x100fe20000011603 */
[----:B------:R-:W-:Y:S01]  /*0330*/  BSSY.RECONVERGENT B1, `(.L_x_5) ;  /* 0x0000063000017945 */ /* 0x000fe20003800200 */
[----:B------:R-:W-:Y:S01]  /*0340*/  SHF.R.U32.HI R8, RZ, 0x17, R0 ;  /* 0x00000017ff087819 */ /* 0x000fe20000011600 */
[----:B------:R-:W-:Y:S01]  /*0350*/  IMAD.MOV.U32 R11, RZ, RZ, R3 ;  /* 0x000000ffff0b7224 */ /* 0x000fe200078e0003 */
[----:B------:R-:W-:Y:S02]  /*0360*/  LOP3.LUT R9, R9, 0xff, RZ, 0xc0, !PT ;  /* 0x000000ff09097812 */ /* 0x000fe400078ec0ff */
[----:B------:R-:W-:-:S03]  /*0370*/  LOP3.LUT R14, R8, 0xff, RZ, 0xc0, !PT ;  /* 0x000000ff080e7812 */ /* 0x000fc600078ec0ff */
[----:B------:R-:W-:Y:S02]  /*0380*/  VIADD R12, R9, 0xffffffff ;  /* 0xffffffff090c7836 */ /* 0x000fe40000000000 */
[----:B------:R-:W-:-:S03]  /*0390*/  VIADD R10, R14, 0xffffffff ;  /* 0xffffffff0e0a7836 */ /* 0x000fc60000000000 */
[----:B------:R-:W-:-:S04]  /*03a0*/  ISETP.GT.U32.AND P0, PT, R12, 0xfd, PT ;  /* 0x000000fd0c00780c */ /* 0x000fc80003f04070 */
[----:B------:R-:W-:-:S13]  /*03b0*/  ISETP.GT.U32.OR P0, PT, R10, 0xfd, P0 ;  /* 0x000000fd0a00780c */ /* 0x000fda0000704470 */
[----:B------:R-:W-:Y:S01]  /*03c0*/  @!P0 IMAD.MOV.U32 R8, RZ, RZ, RZ ;  /* 0x000000ffff088224 */ /* 0x000fe200078e00ff */
[----:B------:R-:W-:Y:S06]  /*03d0*/  @!P0 BRA `(.L_x_6) ;  /* 0x00000000005c8947 */ /* 0x000fec0003800000 */
[----:B------:R-:W-:Y:S02]  /*03e0*/  FSETP.GTU.FTZ.AND P0, PT, |R0|, +INF , PT ;  /* 0x7f8000000000780b */ /* 0x000fe40003f1c200 */
[----:B------:R-:W-:-:S04]  /*03f0*/  FSETP.GTU.FTZ.AND P1, PT, |R3|, +INF , PT ;  /* 0x7f8000000300780b */ /* 0x000fc80003f3c200 */
[----:B------:R-:W-:-:S13]  /*0400*/  PLOP3.LUT P0, PT, P0, P1, PT, 0xf8, 0x8f ;  /* 0x00000000008f781c */ /* 0x000fda0000703f70 */
[----:B------:R-:W-:Y:S05]  /*0410*/  @P0 BRA `(.L_x_7) ;  /* 0x00000004004c0947 */ /* 0x000fea0003800000 */
[----:B------:R-:W-:-:S13]  /*0420*/  LOP3.LUT P0, RZ, R11, 0x7fffffff, R0, 0xc8, !PT ;  /* 0x7fffffff0bff7812 */ /* 0x000fda000780c800 */
[----:B------:R-:W-:Y:S05]  /*0430*/  @!P0 BRA `(.L_x_8) ;  /* 0x00000004003c8947 */ /* 0x000fea0003800000 */
[C---:B------:R-:W-:Y:S02]  /*0440*/  FSETP.NEU.FTZ.AND P2, PT, |R0|.reuse, +INF , PT ;  /* 0x7f8000000000780b */ /* 0x040fe40003f5d200 */
[----:B------:R-:W-:Y:S02]  /*0450*/  FSETP.NEU.FTZ.AND P1, PT, |R3|, +INF , PT ;  /* 0x7f8000000300780b */ /* 0x000fe40003f3d200 */
[----:B------:R-:W-:-:S11]  /*0460*/  FSETP.NEU.FTZ.AND P0, PT, |R0|, +INF , PT ;  /* 0x7f8000000000780b */ /* 0x000fd60003f1d200 */
[----:B------:R-:W-:Y:S05]  /*0470*/  @!P1 BRA !P2, `(.L_x_8) ;  /* 0x00000004002c9947 */ /* 0x000fea0005000000 */
[----:B------:R-:W-:-:S04]  /*0480*/  LOP3.LUT P2, RZ, R0, 0x7fffffff, RZ, 0xc0, !PT ;  /* 0x7fffffff00ff7812 */ /* 0x000fc8000784c0ff */
[----:B------:R-:W-:-:S13]  /*0490*/  PLOP3.LUT P1, PT, P1, P2, PT, 0x2f, 0xf2 ;  /* 0x0000000000f2781c */ /* 0x000fda0000f24577 */
[----:B------:R-:W-:Y:S05]  /*04a0*/  @P1 BRA `(.L_x_9) ;  /* 0x0000000400181947 */ /* 0x000fea0003800000 */
[----:B------:R-:W-:-:S04]  /*04b0*/  LOP3.LUT P1, RZ, R11, 0x7fffffff, RZ, 0xc0, !PT ;  /* 0x7fffffff0bff7812 */ /* 0x000fc8000782c0ff */
[----:B------:R-:W-:-:S13]  /*04c0*/  PLOP3.LUT P0, PT, P0, P1, PT, 0x2f, 0xf2 ;  /* 0x0000000000f2781c */ /* 0x000fda0000702577 */
[----:B------:R-:W-:Y:S05]  /*04d0*/  @P0 BRA `(.L_x_10) ;  /* 0x0000000400000947 */ /* 0x000fea0003800000 */
[----:B------:R-:W-:Y:S02]  /*04e0*/  ISETP.GE.AND P0, PT, R10, RZ, PT ;  /* 0x000000ff0a00720c */ /* 0x000fe40003f06270 */
[----:B------:R-:W-:-:S11]  /*04f0*/  ISETP.GE.AND P1, PT, R12, RZ, PT ;  /* 0x000000ff0c00720c */ /* 0x000fd60003f26270 */
[----:B------:R-:W-:Y:S02]  /*0500*/  @P0 IMAD.MOV.U32 R8, RZ, RZ, RZ ;  /* 0x000000ffff080224 */ /* 0x000fe400078e00ff */
[----:B------:R-:W-:Y:S01]  /*0510*/  @!P0 FFMA R0, R0, 1.84467440737095516160e+19, RZ ;  /* 0x5f80000000008823 */ /* 0x000fe200000000ff */
[----:B------:R-:W-:Y:S02]  /*0520*/  @!P0 IMAD.MOV.U32 R8, RZ, RZ, -0x40 ;  /* 0xffffffc0ff088424 */ /* 0x000fe400078e00ff */
[----:B------:R-:W-:Y:S02]  /*0530*/  @!P1 FFMA R11, R3, 1.84467440737095516160e+19, RZ ;  /* 0x5f800000030b9823 */ /* 0x000fe400000000ff */
[----:B------:R-:W-:-:S07]  /*0540*/  @!P1 VIADD R8, R8, 0x40 ;  /* 0x0000004008089836 */ /* 0x000fce0000000000 */
.L_x_6:
[----:B------:R-:W-:Y:S01]  /*0550*/  LEA R10, R9, 0xc0800000, 0x17 ;  /* 0xc0800000090a7811 */ /* 0x000fe200078eb8ff */
[----:B------:R-:W-:Y:S03]  /*0560*/  BSSY.RECONVERGENT B2, `(.L_x_11) ;  /* 0x0000036000027945 */ /* 0x000fe60003800200 */
[----:B------:R-:W-:Y:S01]  /*0570*/  IADD3 R11, PT, PT, -R10, R11, RZ ;  /* 0x0000000b0a0b7210 */ /* 0x000fe20007ffe1ff */
[----:B------:R-:W-:-:S03]  /*0580*/  VIADD R10, R14, 0xffffff81 ;  /* 0xffffff810e0a7836 */ /* 0x000fc60000000000 */
[----:B------:R0:W1:Y:S01]  /*0590*/  MUFU.RCP R12, R11 ;  /* 0x0000000b000c7308 */ /* 0x0000620000001000 */
[----:B------:R-:W-:Y:S01]  /*05a0*/  FADD.FTZ R13, -R11, -RZ ;  /* 0x800000ff0b0d7221 */ /* 0x000fe20000010100 */
[C---:B------:R-:W-:Y:S01]  /*05b0*/  IMAD R0, R10.reuse, -0x800000, R0 ;  /* 0xff8000000a007824 */ /* 0x040fe200078e0200 */
[----:B0-----:R-:W-:-:S05]  /*05c0*/  IADD3 R11, PT, PT, R10, 0x7f, -R9 ;  /* 0x0000007f0a0b7810 */ /* 0x001fca0007ffe809 */
[----:B------:R-:W-:Y:S02]  /*05d0*/  IMAD.IADD R11, R11, 0x1, R8 ;  /* 0x000000010b0b7824 */ /* 0x000fe400078e0208 */
[----:B-1----:R-:W-:-:S04]  /*05e0*/  FFMA R15, R12, R13, 1 ;  /* 0x3f8000000c0f7423 */ /* 0x002fc8000000000d */
[----:B------:R-:W-:-:S04]  /*05f0*/  FFMA R17, R12, R15, R12 ;  /* 0x0000000f0c117223 */ /* 0x000fc8000000000c */
[----:B------:R-:W-:-:S04]  /*0600*/  FFMA R12, R0, R17, RZ ;  /* 0x00000011000c7223 */ /* 0x000fc800000000ff */
[----:B------:R-:W-:-:S04]  /*0610*/  FFMA R15, R13, R12, R0 ;  /* 0x0000000c0d0f7223 */ /* 0x000fc80000000000 */
[----:B------:R-:W-:-:S04]  /*0620*/  FFMA R12, R17, R15, R12 ;  /* 0x0000000f110c7223 */ /* 0x000fc8000000000c */
[----:B------:R-:W-:-:S04]  /*0630*/  FFMA R13, R13, R12, R0 ;  /* 0x0000000c0d0d7223 */ /* 0x000fc80000000000 */
[----:B------:R-:W-:-:S05]  /*0640*/  FFMA R0, R17, R13, R12 ;  /* 0x0000000d11007223 */ /* 0x000fca000000000c */
[----:B------:R-:W-:-:S04]  /*0650*/  SHF.R.U32.HI R9, RZ, 0x17, R0 ;  /* 0x00000017ff097819 */ /* 0x000fc80000011600 */
[----:B------:R-:W-:-:S05]  /*0660*/  LOP3.LUT R9, R9, 0xff, RZ, 0xc0, !PT ;  /* 0x000000ff09097812 */ /* 0x000fca00078ec0ff */
[----:B------:R-:W-:-:S04]  /*0670*/  IMAD.IADD R14, R9, 0x1, R11 ;  /* 0x00000001090e7824 */ /* 0x000fc800078e020b */
[----:B------:R-:W-:-:S05]  /*0680*/  VIADD R8, R14, 0xffffffff ;  /* 0xffffffff0e087836 */ /* 0x000fca0000000000 */
[----:B------:R-:W-:-:S13]  /*0690*/  ISETP.GE.U32.AND P0, PT, R8, 0xfe, PT ;  /* 0x000000fe0800780c */ /* 0x000fda0003f06070 */
[----:B------:R-:W-:Y:S05]  /*06a0*/  @!P0 BRA `(.L_x_12) ;  /* 0x0000000000808947 */ /* 0x000fea0003800000 */
[----:B------:R-:W-:-:S13]  /*06b0*/  ISETP.GT.AND P0, PT, R14, 0xfe, PT ;  /* 0x000000fe0e00780c */ /* 0x000fda0003f04270 */
[----:B------:R-:W-:Y:S05]  /*06c0*/  @P0 BRA `(.L_x_13) ;  /* 0x00000000006c0947 */ /* 0x000fea0003800000 */
[----:B------:R-:W-:-:S13]  /*06d0*/  ISETP.GE.AND P0, PT, R14, 0x1, PT ;  /* 0x000000010e00780c */ /* 0x000fda0003f06270 */
[----:B------:R-:W-:Y:S05]  /*06e0*/  @P0 BRA `(.L_x_14) ;  /* 0x0000000000740947 */ /* 0x000fea0003800000 */
[----:B------:R-:W-:Y:S02]  /*06f0*/  ISETP.GE.AND P0, PT, R14, -0x18, PT ;  /* 0xffffffe80e00780c */ /* 0x000fe40003f06270 */
[----:B------:R-:W-:-:S11]  /*0700*/  LOP3.LUT R0, R0, 0x80000000, RZ, 0xc0, !PT ;  /* 0x8000000000007812 */ /* 0x000fd600078ec0ff */
[----:B------:R-:W-:Y:S05]  /*0710*/  @!P0 BRA `(.L_x_14) ;  /* 0x0000000000688947 */ /* 0x000fea0003800000 */
[CCC-:B------:R-:W-:Y:S01]  /*0720*/  FFMA.RZ R8, R17.reuse, R13.reuse, R12.reuse ;  /* 0x0000000d11087223 */ /* 0x1c0fe2000000c00c */
[C---:B------:R-:W-:Y:S02]  /*0730*/  VIADD R11, R14.reuse, 0x20 ;  /* 0x000000200e0b7836 */ /* 0x040fe40000000000 */
[CCC-:B------:R-:W-:Y:S01]  /*0740*/  FFMA.RM R9, R17.reuse, R13.reuse, R12.reuse ;  /* 0x0000000d11097223 */ /* 0x1c0fe2000000400c */
[----:B------:R-:W-:Y:S02]  /*0750*/  ISETP.NE.AND P2, PT, R14, RZ, PT ;  /* 0x000000ff0e00720c */ /* 0x000fe40003f45270 */
[----:B------:R-:W-:Y:S01]  /*0760*/  LOP3.LUT R10, R8, 0x7fffff, RZ, 0xc0, !PT ;  /* 0x007fffff080a7812 */ /* 0x000fe200078ec0ff */
[----:B------:R-:W-:Y:S01]  /*0770*/  FFMA.RP R8, R17, R13, R12 ;  /* 0x0000000d11087223 */ /* 0x000fe2000000800c */
[----:B------:R-:W-:Y:S02]  /*0780*/  ISETP.NE.AND P1, PT, R14, RZ, PT ;  /* 0x000000ff0e00720c */ /* 0x000fe40003f25270 */
[----:B------:R-:W-:-:S02]  /*0790*/  LOP3.LUT R10, R10, 0x800000, RZ, 0xfc, !PT ;  /* 0x008000000a0a7812 */ /* 0x000fc400078efcff */
[----:B------:R-:W-:Y:S02]  /*07a0*/  IADD3 R12, PT, PT, -R14, RZ, RZ ;  /* 0x000000ff0e0c7210 */ /* 0x000fe40007ffe1ff */
[----:B------:R-:W-:Y:S02]  /*07b0*/  SHF.L.U32 R11, R10, R11, RZ ;  /* 0x0000000b0a0b7219 */ /* 0x000fe400000006ff */
[----:B------:R-:W-:Y:S02]  /*07c0*/  FSETP.NEU.FTZ.AND P0, PT, R8, R9, PT ;  /* 0x000000090800720b */ /* 0x000fe40003f1d000 */
[----:B------:R-:W-:Y:S02]  /*07d0*/  SEL R9, R12, RZ, P2 ;  /* 0x000000ff0c097207 */ /* 0x000fe40001000000 */
[----:B------:R-:W-:Y:S02]  /*07e0*/  ISETP.NE.AND P1, PT, R11, RZ, P1 ;  /* 0x000000ff0b00720c */ /* 0x000fe40000f25270 */
[----:B------:R-:W-:-:S02]  /*07f0*/  SHF.R.U32.HI R9, RZ, R9, R10 ;  /* 0x00000009ff097219 */ /* 0x000fc4000001160a */
[----:B------:R-:W-:Y:S02]  /*0800*/  PLOP3.LUT P0, PT, P0, P1, PT, 0xf8, 0x8f ;  /* 0x00000000008f781c */ /* 0x000fe40000703f70 */
[----:B------:R-:W-:Y:S02]  /*0810*/  SHF.R.U32.HI R11, RZ, 0x1, R9 ;  /* 0x00000001ff0b7819 */ /* 0x000fe40000011609 */
[----:B------:R-:W-:-:S04]  /*0820*/  SEL R8, RZ, 0x1, !P0 ;  /* 0x00000001ff087807 */ /* 0x000fc80004000000 */
[----:B------:R-:W-:-:S04]  /*0830*/  LOP3.LUT R8, R8, 0x1, R11, 0xf8, !PT ;  /* 0x0000000108087812 */ /* 0x000fc800078ef80b */
[----:B------:R-:W-:-:S05]  /*0840*/  LOP3.LUT R8, R8, R9, RZ, 0xc0, !PT ;  /* 0x0000000908087212 */ /* 0x000fca00078ec0ff */
[----:B------:R-:W-:-:S05]  /*0850*/  IMAD.IADD R11, R11, 0x1, R8 ;  /* 0x000000010b0b7824 */ /* 0x000fca00078e0208 */
[----:B------:R-:W-:Y:S01]  /*0860*/  LOP3.LUT R0, R11, R0, RZ, 0xfc, !PT ;  /* 0x000000000b007212 */ /* 0x000fe200078efcff */
[----:B------:R-:W-:Y:S06]  /*0870*/  BRA `(.L_x_14) ;  /* 0x0000000000107947 */ /* 0x000fec0003800000 */
.L_x_13:
[----:B------:R-:W-:-:S04]  /*0880*/  LOP3.LUT R0, R0, 0x80000000, RZ, 0xc0, !PT ;  /* 0x8000000000007812 */ /* 0x000fc800078ec0ff */
[----:B------:R-:W-:Y:S01]  /*0890*/  LOP3.LUT R0, R0, 0x7f800000, RZ, 0xfc, !PT ;  /* 0x7f80000000007812 */ /* 0x000fe200078efcff */
[----:B------:R-:W-:Y:S06]  /*08a0*/  BRA `(.L_x_14) ;  /* 0x0000000000047947 */ /* 0x000fec0003800000 */
.L_x_12:
[----:B------:R-:W-:-:S07]  /*08b0*/  IMAD R0, R11, 0x800000, R0 ;  /* 0x008000000b007824 */ /* 0x000fce00078e0200 */
.L_x_14:
[----:B------:R-:W-:Y:S05]  /*08c0*/  BSYNC.RECONVERGENT B2 ;  /* 0x0000000000027941 */ /* 0x000fea0003800200 */
.L_x_11:
[----:B------:R-:W-:Y:S05]  /*08d0*/  BRA `(.L_x_15) ;  /* 0x0000000000207947 */ /* 0x000fea0003800000 */
.L_x_10:
[----:B------:R-:W-:-:S04]  /*08e0*/  LOP3.LUT R0, R11, 0x80000000, R0, 0x48, !PT ;  /* 0x800000000b007812 */ /* 0x000fc800078e4800 */
[----:B------:R-:W-:Y:S01]  /*08f0*/  LOP3.LUT R0, R0, 0x7f800000, RZ, 0xfc, !PT ;  /* 0x7f80000000007812 */ /* 0x000fe200078efcff */
[----:B------:R-:W-:Y:S06]  /*0900*/  BRA `(.L_x_15) ;  /* 0x0000000000147947 */ /* 0x000fec0003800000 */
.L_x_9:
[----:B------:R-:W-:Y:S01]  /*0910*/  LOP3.LUT R0, R11, 0x80000000, R0, 0x48, !PT ;  /* 0x800000000b007812 */ /* 0x000fe200078e4800 */
[----:B------:R-:W-:Y:S06]  /*0920*/  BRA `(.L_x_15) ;  /* 0x00000000000c7947 */ /* 0x000fec0003800000 */
.L_x_8:
[----:B------:R-:W0:Y:S01]  /*0930*/  MUFU.RSQ R0, -QNAN ;  /* 0xffc0000000007908 */ /* 0x000e220000001400 */
[----:B------:R-:W-:Y:S05]  /*0940*/  BRA `(.L_x_15) ;  /* 0x0000000000047947 */ /* 0x000fea0003800000 */
.L_x_7:
[----:B------:R-:W-:-:S07]  /*0950*/  FADD.FTZ R0, R0, R3 ;  /* 0x0000000300007221 */ /* 0x000fce0000010000 */
.L_x_15:
[----:B------:R-:W-:Y:S05]  /*0960*/  BSYNC.RECONVERGENT B1 ;  /* 0x0000000000017941 */ /* 0x000fea0003800200 */
.L_x_5:
[----:B------:R-:W-:Y:S02]  /*0970*/  IMAD.MOV.U32 R8, RZ, RZ, R2 ;  /* 0x000000ffff087224 */ /* 0x000fe400078e0002 */
[----:B------:R-:W-:-:S04]  /*0980*/  IMAD.MOV.U32 R9, RZ, RZ, 0x0 ;  /* 0x00000000ff097424 */ /* 0x000fc800078e00ff */
[----:B0-----:R-:W-:Y:S05]  /*0990*/  RET.REL.NODEC R8 `(_Z15pivot_normalizePfS_ii) ;  /* 0xfffffff408987950 */ /* 0x001fea0003c3ffff */
.L_x_16:
        /* <DEDUP_REMOVED lines=14> */
.L_x_24:


//--------------------- .text._Z15matrix_identityPfi --------------------------
	.section	.text._Z15matrix_identityPfi,"ax",@progbits
	.align	128
        .global         _Z15matrix_identityPfi
        .type           _Z15matrix_identityPfi,@function
        .size           _Z15matrix_identityPfi,(.L_x_27 - _Z15matrix_identityPfi)
        .other          _Z15matrix_identityPfi,@"STO_CUDA_ENTRY STV_DEFAULT"
_Z15matrix_identityPfi:
.text._Z15matrix_identityPfi:
[----:B------:R-:W-:Y:S01]  /*0000*/  LDC R1, c[0x0][0x37c] ;  /* 0x0000df00ff017b82 */ /* 0x000fe20000000800 */
[----:B------:R-:W0:Y:S07]  /*0010*/  S2R R3, SR_TID.Y ;  /* 0x0000000000037919 */ /* 0x000e2e0000002200 */
[----:B------:R-:W0:Y:S01]  /*0020*/  LDC R0, c[0x0][0x364] ;  /* 0x0000d900ff007b82 */ /* 0x000e220000000800 */
[----:B------:R-:W1:Y:S01]  /*0030*/  LDCU UR6, c[0x0][0x388] ;  /* 0x00007100ff0677ac */ /* 0x000e620008000800 */
[----:B------:R-:W2:Y:S06]  /*0040*/  S2R R2, SR_TID.X ;  /* 0x0000000000027919 */ /* 0x000eac0000002100 */
[----:B------:R-:W0:Y:S08]  /*0050*/  S2UR UR4, SR_CTAID.Y ;  /* 0x00000000000479c3 */ /* 0x000e300000002600 */
[----:B------:R-:W2:Y:S08]  /*0060*/  S2UR UR5, SR_CTAID.X ;  /* 0x00000000000579c3 */ /* 0x000eb00000002500 */
[----:B------:R-:W2:Y:S01]  /*0070*/  LDC R5, c[0x0][0x360] ;  /* 0x0000d800ff057b82 */ /* 0x000ea20000000800 */
[----:B0-----:R-:W-:-:S02]  /*0080*/  IMAD R0, R0, UR4, R3 ;  /* 0x0000000400007c24 */ /* 0x001fc4000f8e0203 */
[----:B--2---:R-:W-:-:S05]  /*0090*/  IMAD R5, R5, UR5, R2 ;  /* 0x0000000505057c24 */ /* 0x004fca000f8e0202 */
[----:B------:R-:W-:-:S04]  /*00a0*/  VIMNMX R2, PT, PT, R0, R5, !PT ;  /* 0x0000000500027248 */ /* 0x000fc80007fe0100 */
[----:B-1----:R-:W-:-:S13]  /*00b0*/  ISETP.GE.AND P0, PT, R2, UR6, PT ;  /* 0x0000000602007c0c */ /* 0x002fda000bf06270 */
[----:B------:R-:W-:Y:S05]  /*00c0*/  @P0 EXIT ;  /* 0x000000000000094d */ /* 0x000fea0003800000 */
[----:B------:R-:W0:Y:S01]  /*00d0*/  LDC.64 R2, c[0x0][0x380] ;  /* 0x0000e000ff027b82 */ /* 0x000e220000000a00 */
[----:B------:R-:W1:Y:S01]  /*00e0*/  LDCU.64 UR4, c[0x0][0x358] ;  /* 0x00006b00ff0477ac */ /* 0x000e620008000a00 */
[C---:B------:R-:W-:Y:S01]  /*00f0*/  IMAD R7, R0.reuse, UR6, R5 ;  /* 0x0000000600077c24 */ /* 0x040fe2000f8e0205 */
[----:B------:R-:W-:-:S04]  /*0100*/  ISETP.NE.AND P0, PT, R0, R5, PT ;  /* 0x000000050000720c */ /* 0x000fc80003f05270 */
[----:B------:R-:W-:Y:S01]  /*0110*/  FSEL R5, RZ, 1, P0 ;  /* 0x3f800000ff057808 */ /* 0x000fe20000000000 */
[----:B0-----:R-:W-:-:S05]  /*0120*/  IMAD.WIDE R2, R7, 0x4, R2 ;  /* 0x0000000407027825 */ /* 0x001fca00078e0202 */
[----:B-1----:R-:W-:Y:S01]  /*0130*/  STG.E desc[UR4][R2.64], R5 ;  /* 0x0000000502007986 */ /* 0x002fe2000c101904 */
[----:B------:R-:W-:Y:S05]  /*0140*/  EXIT ;  /* 0x000000000000794d */ /* 0x000fea0003800000 */
.L_x_17:
        /* <DEDUP_REMOVED lines=11> */
.L_x_27:


//--------------------- .text._Z15matrix_multiplyPKfS0_Pfiii --------------------------
	.section	.text._Z15matrix_multiplyPKfS0_Pfiii,"ax",@progbits
	.align	128
        .global         _Z15matrix_multiplyPKfS0_Pfiii
        .type           _Z15matrix_multiplyPKfS0_Pfiii,@function
        .size           _Z15matrix_multiplyPKfS0_Pfiii,(.L_x_28 - _Z15matrix_multiplyPKfS0_Pfiii)
        .other          _Z15matrix_multiplyPKfS0_Pfiii,@"STO_CUDA_ENTRY STV_DEFAULT"
_Z15matrix_multiplyPKfS0_Pfiii:
.text._Z15matrix_multiplyPKfS0_Pfiii:
[----:B------:R-:W-:Y:S01]  /*0000*/  LDC R1, c[0x0][0x37c] ;  /* 0x0000df00ff017b82 */ /* 0x000fe20000000800 */
[----:B------:R-:W0:Y:S07]  /*0010*/  S2R R5, SR_TID.X ;  /* 0x0000000000057919 */ /* 0x000e2e0000002100 */
[----:B------:R-:W1:Y:S01]  /*0020*/  LDC R19, c[0x0][0x364] ;  /* 0x0000d900ff137b82 */ /* 0x000e620000000800 */
[----:B------:R-:W1:Y:S07]  /*0030*/  S2R R4, SR_TID.Y ;  /* 0x0000000000047919 */ /* 0x000e6e0000002200 */
[----:B------:R-:W0:Y:S08]  /*0040*/  S2UR UR5, SR_CTAID.X ;  /* 0x00000000000579c3 */ /* 0x000e300000002500 */
[----:B------:R-:W0:Y:S08]  /*0050*/  LDC R0, c[0x0][0x360] ;  /* 0x0000d800ff007b82 */ /* 0x000e300000000800 */
[----:B------:R-:W1:Y:S08]  /*0060*/  S2UR UR4, SR_CTAID.Y ;  /* 0x00000000000479c3 */ /* 0x000e700000002600 */
[----:B------:R-:W2:Y:S01]  /*0070*/  LDC.64 R2, c[0x0][0x398] ;  /* 0x0000e600ff027b82 */ /* 0x000ea20000000a00 */
[----:B0-----:R-:W-:-:S02]  /*0080*/  IMAD R0, R0, UR5, R5 ;  /* 0x0000000500007c24 */ /* 0x001fc4000f8e0205 */
[----:B-1----:R-:W-:-:S03]  /*0090*/  IMAD R19, R19, UR4, R4 ;  /* 0x0000000413137c24 */ /* 0x002fc6000f8e0204 */
[----:B--2---:R-:W-:-:S04]  /*00a0*/  ISETP.GE.AND P0, PT, R0, R3, PT ;  /* 0x000000030000720c */ /* 0x004fc80003f06270 */
[----:B------:R-:W-:-:S13]  /*00b0*/  ISETP.GE.OR P0, PT, R19, R2, P0 ;  /* 0x000000021300720c */ /* 0x000fda0000706670 */
[----:B------:R-:W-:Y:S05]  /*00c0*/  @P0 EXIT ;  /* 0x000000000000094d */ /* 0x000fea0003800000 */
[----:B------:R-:W0:Y:S01]  /*00d0*/  LDC R2, c[0x0][0x3a0] ;  /* 0x0000e800ff027b82 */ /* 0x000e220000000800 */
[----:B------:R-:W1:Y:S01]  /*00e0*/  LDCU.64 UR4, c[0x0][0x358] ;  /* 0x00006b00ff0477ac */ /* 0x000e620008000a00 */
[----:B------:R-:W-:Y:S01]  /*00f0*/  HFMA2 R24, -RZ, RZ, 0, 0 ;  /* 0x00000000ff187431 */ /* 0x000fe200000001ff */
[----:B0-----:R-:W-:-:S13]  /*0100*/  ISETP.GE.AND P0, PT, R2, 0x1, PT ;  /* 0x000000010200780c */ /* 0x001fda0003f06270 */
[----:B-1----:R-:W-:Y:S05]  /*0110*/  @!P0 BRA `(.L_x_18) ;  /* 0x0000000400e08947 */ /* 0x002fea0003800000 */
[C---:B------:R-:W-:Y:S01]  /*0120*/  ISETP.GE.U32.AND P1, PT, R2.reuse, 0x8, PT ;  /* 0x000000080200780c */ /* 0x040fe20003f26070 */
[----:B------:R-:W-:Y:S01]  /*0130*/  IMAD R20, R19, R2, RZ ;  /* 0x0000000213147224 */ /* 0x000fe200078e02ff */
[----:B------:R-:W-:Y:S02]  /*0140*/  LOP3.LUT R27, R2, 0x7, RZ, 0xc0, !PT ;  /* 0x00000007021b7812 */ /* 0x000fe400078ec0ff */
[----:B------:R-:W-:Y:S02]  /*0150*/  MOV R24, RZ ;  /* 0x000000ff00187202 */ /* 0x000fe40000000f00 */
[----:B------:R-:W-:Y:S02]  /*0160*/  ISETP.NE.AND P0, PT, R27, RZ, PT ;  /* 0x000000ff1b00720c */ /* 0x000fe40003f05270 */
[----:B------:R-:W-:-:S05]  /*0170*/  MOV R21, RZ ;  /* 0x000000ff00157202 */ /* 0x000fca0000000f00 */
[----:B------:R-:W-:Y:S06]  /*0180*/  @!P1 BRA `(.L_x_19) ;  /* 0x0000000000c49947 */ /* 0x000fec0003800000 */
[----:B------:R-:W0:Y:S01]  /*0190*/  LDC.64 R4, c[0x0][0x380] ;  /* 0x0000e000ff047b82 */ /* 0x000e220000000a00 */
[----:B------:R-:W-:Y:S02]  /*01a0*/  LOP3.LUT R21, R2, 0x7ffffff8, RZ, 0xc0, !PT ;  /* 0x7ffffff802157812 */ /* 0x000fe400078ec0ff */
[----:B------:R-:W-:Y:S02]  /*01b0*/  MOV R24, RZ ;  /* 0x000000ff00187202 */ /* 0x000fe40000000f00 */
[----:B------:R-:W-:Y:S02]  /*01c0*/  MOV R18, R0 ;  /* 0x0000000000127202 */ /* 0x000fe40000000f00 */
[----:B------:R-:W-:Y:S01]  /*01d0*/  IADD3 R22, PT, PT, -R21, RZ, RZ ;  /* 0x000000ff15167210 */ /* 0x000fe20007ffe1ff */
[----:B0-----:R-:W-:-:S03]  /*01e0*/  IMAD.WIDE.U32 R4, R20, 0x4, R4 ;  /* 0x0000000414047825 */ /* 0x001fc600078e0004 */
[----:B------:R-:W-:-:S04]  /*01f0*/  IADD3 R6, P1, PT, R4, 0x10, RZ ;  /* 0x0000001004067810 */ /* 0x000fc80007f3e0ff */
[----:B------:R-:W-:-:S09]  /*0200*/  IADD3.X R7, PT, PT, RZ, R5, RZ, P1, !PT ;  /* 0x00000005ff077210 */ /* 0x000fd20000ffe4ff */
.L_x_20:
[----:B------:R-:W0:Y:S01]  /*0210*/  LDC.64 R16, c[0x0][0x388] ;  /* 0x0000e200ff107b82 */ /* 0x000e220000000a00 */
[----:B------:R-:W-:Y:S02]  /*0220*/  MOV R4, R6 ;  /* 0x0000000600047202 */ /* 0x000fe40000000f00 */
[----:B------:R-:W-:-:S05]  /*0230*/  MOV R5, R7 ;  /* 0x0000000700057202 */ /* 0x000fca0000000f00 */
[----:B------:R-:W2:Y:S04]  /*0240*/  LDG.E R25, desc[UR4][R4.64+-0x10] ;  /* 0xfffff00404197981 */ /* 0x000ea8000c1e1900 */
[----:B------:R-:W3:Y:S04]  /*0250*/  LDG.E R23, desc[UR4][R4.64+-0xc] ;  /* 0xfffff40404177981 */ /* 0x000ee8000c1e1900 */
[----:B------:R-:W4:Y:S04]  /*0260*/  LDG.E R29, desc[UR4][R4.64+-0x8] ;  /* 0xfffff804041d7981 */ /* 0x000f28000c1e1900 */
[----:B------:R-:W5:Y:S01]  /*0270*/  LDG.E R28, desc[UR4][R4.64+-0x4] ;  /* 0xfffffc04041c7981 */ /* 0x000f62000c1e1900 */
[----:B0-----:R-:W-:-:S05]  /*0280*/  IMAD.WIDE R16, R18, 0x4, R16 ;  /* 0x0000000412107825 */ /* 0x001fca00078e0210 */
[----:B------:R0:W2:Y:S01]  /*0290*/  LDG.E R26, desc[UR4][R16.64] ;  /* 0x00000004101a7981 */ /* 0x0000a2000c1e1900 */
[----:B------:R-:W-:-:S04]  /*02a0*/  IMAD.WIDE R14, R3, 0x4, R16 ;  /* 0x00000004030e7825 */ /* 0x000fc800078e0210 */
[C---:B------:R-:W-:Y:S02]  /*02b0*/  IMAD.WIDE R6, R3.reuse, 0x4, R14 ;  /* 0x0000000403067825 */ /* 0x040fe400078e020e */
[----:B------:R-:W3:Y:S02]  /*02c0*/  LDG.E R14, desc[UR4][R14.64] ;  /* 0x000000040e0e7981 */ /* 0x000ee4000c1e1900 */
[C---:B------:R-:W-:Y:S02]  /*02d0*/  IMAD.WIDE R10, R3.reuse, 0x4, R6 ;  /* 0x00000004030a7825 */ /* 0x040fe400078e0206 */
[----:B------:R-:W4:Y:S02]  /*02e0*/  LDG.E R6, desc[UR4][R6.64] ;  /* 0x0000000406067981 */ /* 0x000f24000c1e1900 */
[C---:B------:R-:W-:Y:S02]  /*02f0*/  IMAD.WIDE R8, R3.reuse, 0x4, R10 ;  /* 0x0000000403087825 */ /* 0x040fe400078e020a */
[----:B------:R-:W5:Y:S02]  /*0300*/  LDG.E R10, desc[UR4][R10.64] ;  /* 0x000000040a0a7981 */ /* 0x000f64000c1e1900 */
[----:B------:R-:W-:-:S02]  /*0310*/  IMAD.WIDE R12, R3, 0x4, R8 ;  /* 0x00000004030c7825 */ /* 0x000fc400078e0208 */
[----:B------:R-:W5:Y:S04]  /*0320*/  LDG.E R7, desc[UR4][R4.64] ;  /* 0x0000000404077981 */ /* 0x000f68000c1e1900 */
[----:B------:R-:W5:Y:S01]  /*0330*/  LDG.E R8, desc[UR4][R8.64] ;  /* 0x0000000408087981 */ /* 0x000f62000c1e1900 */
[----:B0-----:R-:W-:-:S03]  /*0340*/  IMAD.WIDE R16, R3, 0x4, R12 ;  /* 0x0000000403107825 */ /* 0x001fc600078e020c */
[----:B------:R-:W5:Y:S04]  /*0350*/  LDG.E R12, desc[UR4][R12.64] ;  /* 0x000000040c0c7981 */ /* 0x000f68000c1e1900 */
[----:B------:R-:W5:Y:S04]  /*0360*/  LDG.E R15, desc[UR4][R16.64] ;  /* 0x00000004100f7981 */ /* 0x000f68000c1e1900 */
[----:B------:R-:W5:Y:S04]  /*0370*/  LDG.E R9, desc[UR4][R4.64+0x4] ;  /* 0x0000040404097981 */ /* 0x000f68000c1e1900 */
[----:B------:R-:W5:Y:S01]  /*0380*/  LDG.E R11, desc[UR4][R4.64+0xc] ;  /* 0x00000c04040b7981 */ /* 0x000f62000c1e1900 */
[----:B--2---:R-:W-:Y:S01]  /*0390*/  FFMA R26, R25, R26, R24 ;  /* 0x0000001a191a7223 */ /* 0x004fe20000000018 */
[----:B------:R-:W-:-:S02]  /*03a0*/  IMAD.WIDE R24, R3, 0x4, R16 ;  /* 0x0000000403187825 */ /* 0x000fc400078e0210 */
[----:B------:R-:W2:Y:S04]  /*03b0*/  LDG.E R16, desc[UR4][R4.64+0x8] ;  /* 0x0000080404107981 */ /* 0x000ea8000c1e1900 */
[----:B------:R-:W2:Y:S01]  /*03c0*/  LDG.E R24, desc[UR4][R24.64] ;  /* 0x0000000418187981 */ /* 0x000ea2000c1e1900 */
[----:B---3--:R-:W-:Y:S01]  /*03d0*/  FFMA R14, R23, R14, R26 ;  /* 0x0000000e170e7223 */ /* 0x008fe2000000001a */
[----:B------:R-:W-:-:S03]  /*03e0*/  IADD3 R22, PT, PT, R22, 0x8, RZ ;  /* 0x0000000816167810 */ /* 0x000fc60007ffe0ff */
[----:B----4-:R-:W-:Y:S01]  /*03f0*/  FFMA R29, R29, R6, R14 ;  /* 0x000000061d1d7223 */ /* 0x010fe2000000000e */
[----:B------:R-:W-:-:S03]  /*0400*/  ISETP.NE.AND P1, PT, R22, RZ, PT ;  /* 0x000000ff1600720c */ /* 0x000fc60003f25270 */
[----:B-----5:R-:W-:Y:S01]  /*0410*/  FFMA R10, R28, R10, R29 ;  /* 0x0000000a1c0a7223 */ /* 0x020fe2000000001d */
[----:B------:R-:W-:-:S03]  /*0420*/  IADD3 R6, P2, PT, R4, 0x20, RZ ;  /* 0x0000002004067810 */ /* 0x000fc60007f5e0ff */
[----:B------:R-:W-:Y:S01]  /*0430*/  FFMA R8, R7, R8, R10 ;  /* 0x0000000807087223 */ /* 0x000fe2000000000a */
[----:B------:R-:W-:Y:S02]  /*0440*/  IADD3.X R7, PT, PT, RZ, R5, RZ, P2, !PT ;  /* 0x00000005ff077210 */ /* 0x000fe400017fe4ff */
[----:B------:R-:W-:Y:S01]  /*0450*/  LEA R18, R3, R18, 0x3 ;  /* 0x0000001203127211 */ /* 0x000fe200078e18ff */
[----:B------:R-:W-:-:S04]  /*0460*/  FFMA R9, R9, R12, R8 ;  /* 0x0000000c09097223 */ /* 0x000fc80000000008 */
[----:B--2---:R-:W-:-:S04]  /*0470*/  FFMA R16, R16, R15, R9 ;  /* 0x0000000f10107223 */ /* 0x004fc80000000009 */
[----:B------:R-:W-:Y:S01]  /*0480*/  FFMA R24, R11, R24, R16 ;  /* 0x000000180b187223 */ /* 0x000fe20000000010 */
[----:B------:R-:W-:Y:S06]  /*0490*/  @P1 BRA `(.L_x_20) ;  /* 0xfffffffc005c1947 */ /* 0x000fec000383ffff */
.L_x_19:
[----:B------:R-:W-:Y:S05]  /*04a0*/  @!P0 BRA `(.L_x_18) ;  /* 0x0000000000fc8947 */ /* 0x000fea0003800000 */
[----:B------:R-:W-:Y:S02]  /*04b0*/  ISETP.GE.U32.AND P1, PT, R27, 0x4, PT ;  /* 0x000000041b00780c */ /* 0x000fe40003f26070 */
[----:B------:R-:W-:-:S04]  /*04c0*/  LOP3.LUT R16, R2, 0x3, RZ, 0xc0, !PT ;  /* 0x0000000302107812 */ /* 0x000fc800078ec0ff */
[----:B------:R-:W-:-:S07]  /*04d0*/  ISETP.NE.AND P0, PT, R16, RZ, PT ;  /* 0x000000ff1000720c */ /* 0x000fce0003f05270 */
[----:B------:R-:W-:Y:S06]  /*04e0*/  @!P1 BRA `(.L_x_21) ;  /* 0x00000000006c9947 */ /* 0x000fec0003800000 */
[----:B------:R-:W0:Y:S01]  /*04f0*/  LDC.64 R6, c[0x0][0x388] ;  /* 0x0000e200ff067b82 */ /* 0x000e220000000a00 */
[----:B------:R-:W1:Y:S01]  /*0500*/  LDCU.64 UR6, c[0x0][0x380] ;  /* 0x00007000ff0677ac */ /* 0x000e620008000a00 */
[----:B------:R-:W-:Y:S01]  /*0510*/  IMAD R9, R21, R3, R0 ;  /* 0x0000000315097224 */ /* 0x000fe200078e0200 */
[CC--:B------:R-:W-:Y:S02]  /*0520*/  IADD3 R5, PT, PT, R20.reuse, R21.reuse, RZ ;  /* 0x0000001514057210 */ /* 0x0c0fe40007ffe0ff */
[----:B------:R-:W-:-:S03]  /*0530*/  IADD3 R10, P1, PT, R20, R21, RZ ;  /* 0x00000015140a7210 */ /* 0x000fc60007f3e0ff */
[----:B------:R-:W2:Y:S01]  /*0540*/  LDC.64 R14, c[0x0][0x380] ;  /* 0x0000e000ff0e7b82 */ /* 0x000ea20000000a00 */
[----:B0-----:R-:W-:-:S04]  /*0550*/  IMAD.WIDE R6, R9, 0x4, R6 ;  /* 0x0000000409067825 */ /* 0x001fc800078e0206 */
[----:B------:R-:W-:Y:S02]  /*0560*/  IMAD.WIDE R8, R3, 0x4, R6 ;  /* 0x0000000403087825 */ /* 0x000fe400078e0206 */
[----:B------:R-:W3:Y:S02]  /*0570*/  LDG.E R6, desc[UR4][R6.64] ;  /* 0x0000000406067981 */ /* 0x000ee4000c1e1900 */
[----:B--2---:R-:W-:Y:S01]  /*0580*/  IMAD.WIDE.U32 R14, R5, 0x4, R14 ;  /* 0x00000004050e7825 */ /* 0x004fe200078e000e */
[----:B------:R-:W-:Y:S02]  /*0590*/  IADD3.X R5, PT, PT, RZ, RZ, RZ, P1, !PT ;  /* 0x000000ffff057210 */ /* 0x000fe40000ffe4ff */
[----:B-1----:R-:W-:-:S03]  /*05a0*/  LEA R4, P1, R10, UR6, 0x2 ;  /* 0x000000060a047c11 */ /* 0x002fc6000f8210ff */
[----:B------:R-:W3:Y:S01]  /*05b0*/  LDG.E R15, desc[UR4][R14.64] ;  /* 0x000000040e0f7981 */ /* 0x000ee2000c1e1900 */
[----:B------:R-:W-:Y:S01]  /*05c0*/  LEA.HI.X R5, R10, UR7, R5, 0x2, P1 ;  /* 0x000000070a057c11 */ /* 0x000fe200088f1405 */
[C---:B------:R-:W-:Y:S02]  /*05d0*/  IMAD.WIDE R10, R3.reuse, 0x4, R8 ;  /* 0x00000004030a7825 */ /* 0x040fe400078e0208 */
[----:B------:R-:W2:Y:S04]  /*05e0*/  LDG.E R8, desc[UR4][R8.64] ;  /* 0x0000000408087981 */ /* 0x000ea8000c1e1900 */
[----:B------:R-:W2:Y:S01]  /*05f0*/  LDG.E R17, desc[UR4][R4.64+0x4] ;  /* 0x0000040404117981 */ /* 0x000ea2000c1e1900 */
[----:B------:R-:W-:-:S03]  /*0600*/  IMAD.WIDE R12, R3, 0x4, R10 ;  /* 0x00000004030c7825 */ /* 0x000fc600078e020a */
[----:B------:R-:W4:Y:S04]  /*0610*/  LDG.E R22, desc[UR4][R10.64] ;  /* 0x000000040a167981 */ /* 0x000f28000c1e1900 */
[----:B------:R-:W4:Y:S04]  /*0620*/  LDG.E R18, desc[UR4][R4.64+0x8] ;  /* 0x0000080404127981 */ /* 0x000f28000c1e1900 */
[----:B------:R-:W5:Y:S04]  /*0630*/  LDG.E R26, desc[UR4][R4.64+0xc] ;  /* 0x00000c04041a7981 */ /* 0x000f68000c1e1900 */
[----:B------:R-:W5:Y:S01]  /*0640*/  LDG.E R12, desc[UR4][R12.64] ;  /* 0x000000040c0c7981 */ /* 0x000f62000c1e1900 */
[----:B------:R-:W-:Y:S01]  /*0650*/  IADD3 R21, PT, PT, R21, 0x4, RZ ;  /* 0x0000000415157810 */ /* 0x000fe20007ffe0ff */
[----:B---3--:R-:W-:-:S04]  /*0660*/  FFMA R24, R15, R6, R24 ;  /* 0x000000060f187223 */ /* 0x008fc80000000018 */
[----:B--2---:R-:W-:-:S04]  /*0670*/  FFMA R17, R17, R8, R24 ;  /* 0x0000000811117223 */ /* 0x004fc80000000018 */
[----:B----4-:R-:W-:-:S04]  /*0680*/  FFMA R17, R18, R22, R17 ;  /* 0x0000001612117223 */ /* 0x010fc80000000011 */
[----:B-----5:R-:W-:-:S07]  /*0690*/  FFMA R24, R26, R12, R17 ;  /* 0x0000000c1a187223 */ /* 0x020fce0000000011 */
.L_x_21:
[----:B------:R-:W-:Y:S05]  /*06a0*/  @!P0 BRA `(.L_x_18) ;  /* 0x00000000007c8947 */ /* 0x000fea0003800000 */
[----:B------:R-:W-:Y:S01]  /*06b0*/  ISETP.NE.AND P1, PT, R16, 0x1, PT ;  /* 0x000000011000780c */ /* 0x000fe20003f25270 */
[----:B------:R-:W0:Y:S01]  /*06c0*/  LDC.64 R12, c[0x0][0x380] ;  /* 0x0000e000ff0c7b82 */ /* 0x000e220000000a00 */
[----:B------:R-:W-:-:S04]  /*06d0*/  LOP3.LUT R2, R2, 0x1, RZ, 0xc0, !PT ;  /* 0x0000000102027812 */ /* 0x000fc800078ec0ff */
[----:B------:R-:W-:-:S03]  /*06e0*/  ISETP.NE.U32.AND P0, PT, R2, 0x1, PT ;  /* 0x000000010200780c */ /* 0x000fc60003f05070 */
[----:B------:R-:W1:Y:S04]  /*06f0*/  LDC.64 R10, c[0x0][0x388] ;  /* 0x0000e200ff0a7b82 */ /* 0x000e680000000a00 */
[CC--:B------:R-:W-:Y:S02]  /*0700*/  @P1 IADD3 R15, PT, PT, R20.reuse, R21.reuse, RZ ;  /* 0x00000015140f1210 */ /* 0x0c0fe40007ffe0ff */
[----:B------:R-:W-:Y:S02]  /*0710*/  @P1 IADD3 R2, P2, PT, R20, R21, RZ ;  /* 0x0000001514021210 */ /* 0x000fe40007f5e0ff */
[----:B------:R-:W2:Y:S02]  /*0720*/  @P1 LDC.64 R4, c[0x0][0x380] ;  /* 0x0000e000ff041b82 */ /* 0x000ea40000000a00 */
[----:B------:R-:W-:-:S06]  /*0730*/  @P1 IADD3.X R14, PT, PT, RZ, RZ, RZ, P2, !PT ;  /* 0x000000ffff0e1210 */ /* 0x000fcc00017fe4ff */
[----:B------:R-:W3:Y:S01]  /*0740*/  LDC.64 R6, c[0x0][0x380] ;  /* 0x0000e000ff067b82 */ /* 0x000ee20000000a00 */
[----:B0-----:R-:W-:-:S04]  /*0750*/  @P1 IMAD.WIDE.U32 R12, R15, 0x4, R12 ;  /* 0x000000040f0c1825 */ /* 0x001fc800078e000c */
[C---:B------:R-:W-:Y:S01]  /*0760*/  @P1 IMAD R15, R21.reuse, R3, R0 ;  /* 0x00000003150f1224 */ /* 0x040fe200078e0200 */
[----:B------:R-:W-:Y:S01]  /*0770*/  @P1 IADD3 R21, PT, PT, R21, 0x2, RZ ;  /* 0x0000000215151810 */ /* 0x000fe20007ffe0ff */
[----:B------:R-:W4:Y:S01]  /*0780*/  @P1 LDG.E R13, desc[UR4][R12.64] ;  /* 0x000000040c0d1981 */ /* 0x000f22000c1e1900 */
[----:B------:R-:W0:Y:S01]  /*0790*/  LDC.64 R8, c[0x0][0x388] ;  /* 0x0000e200ff087b82 */ /* 0x000e220000000a00 */
[----:B-1----:R-:W-:Y:S01]  /*07a0*/  @P1 IMAD.WIDE R10, R15, 0x4, R10 ;  /* 0x000000040f0a1825 */ /* 0x002fe200078e020a */
[----:B------:R-:W-:Y:S02]  /*07b0*/  @!P0 IADD3 R17, PT, PT, R20, R21, RZ ;  /* 0x0000001514118210 */ /* 0x000fe40007ffe0ff */
[----:B--2---:R-:W-:Y:S01]  /*07c0*/  @P1 LEA R4, P2, R2, R4, 0x2 ;  /* 0x0000000402041211 */ /* 0x004fe200078410ff */
[----:B------:R-:W-:-:S03]  /*07d0*/  @!P0 IMAD R21, R21, R3, R0 ;  /* 0x0000000315158224 */ /* 0x000fc600078e0200 */
[----:B------:R-:W-:Y:S01]  /*07e0*/  @P1 LEA.HI.X R5, R2, R5, R14, 0x2, P2 ;  /* 0x0000000502051211 */ /* 0x000fe200010f140e */
[----:B------:R-:W-:Y:S01]  /*07f0*/  @P1 IMAD.WIDE R14, R3, 0x4, R10 ;  /* 0x00000004030e1825 */ /* 0x000fe200078e020a */
[----:B------:R-:W4:Y:S03]  /*0800*/  @P1 LDG.E R2, desc[UR4][R10.64] ;  /* 0x000000040a021981 */ /* 0x000f26000c1e1900 */
[----:B---3--:R-:W-:Y:S01]  /*0810*/  @!P0 IMAD.WIDE.U32 R6, R17, 0x4, R6 ;  /* 0x0000000411068825 */ /* 0x008fe200078e0006 */
[----:B------:R-:W2:Y:S04]  /*0820*/  @P1 LDG.E R5, desc[UR4][R4.64+0x4] ;  /* 0x0000040404051981 */ /* 0x000ea8000c1e1900 */
[----:B------:R-:W2:Y:S01]  /*0830*/  @P1 LDG.E R14, desc[UR4][R14.64] ;  /* 0x000000040e0e1981 */ /* 0x000ea2000c1e1900 */
[----:B0-----:R-:W-:-:S03]  /*0840*/  @!P0 IMAD.WIDE R8, R21, 0x4, R8 ;  /* 0x0000000415088825 */ /* 0x001fc600078e0208 */
[----:B------:R-:W3:Y:S04]  /*0850*/  @!P0 LDG.E R7, desc[UR4][R6.64] ;  /* 0x0000000406078981 */ /* 0x000ee8000c1e1900 */
[----:B------:R-:W3:Y:S01]  /*0860*/  @!P0 LDG.E R8, desc[UR4][R8.64] ;  /* 0x0000000408088981 */ /* 0x000ee2000c1e1900 */
[----:B----4-:R-:W-:-:S04]  /*0870*/  @P1 FFMA R2, R13, R2, R24 ;  /* 0x000000020d021223 */ /* 0x010fc80000000018 */
[----:B--2---:R-:W-:-:S04]  /*0880*/  @P1 FFMA R24, R5, R14, R2 ;  /* 0x0000000e05181223 */ /* 0x004fc80000000002 */
[----:B---3--:R-:W-:-:S07]  /*0890*/  @!P0 FFMA R24, R7, R8, R24 ;  /* 0x0000000807188223 */ /* 0x008fce0000000018 */
.L_x_18:
[----:B------:R-:W0:Y:S01]  /*08a0*/  LDC.64 R4, c[0x0][0x390] ;  /* 0x0000e400ff047b82 */ /* 0x000e220000000a00 */
[----:B------:R-:W-:-:S04]  /*08b0*/  IMAD R3, R19, R3, R0 ;  /* 0x0000000313037224 */ /* 0x000fc800078e0200 */
[----:B0-----:R-:W-:-:S05]  /*08c0*/  IMAD.WIDE R2, R3, 0x4, R4 ;  /* 0x0000000403027825 */ /* 0x001fca00078e0204 */
[----:B------:R-:W-:Y:S01]  /*08d0*/  STG.E desc[UR4][R2.64], R24 ;  /* 0x0000001802007986 */ /* 0x000fe2000c101904 */
[----:B------:R-:W-:Y:S05]  /*08e0*/  EXIT ;  /* 0x000000000000794d */ /* 0x000fea0003800000 */
.L_x_22:
        /* <DEDUP_REMOVED lines=9> */
.L_x_28:


//--------------------- .text._Z16matrix_transposePKfPfii --------------------------
	.section	.text._Z16matrix_transposePKfPfii,"ax",@progbits
	.align	128
        .global         _Z16matrix_transposePKfPfii
        .type           _Z16matrix_transposePKfPfii,@function
        .size           _Z16matrix_transposePKfPfii,(.L_x_29 - _Z16matrix_transposePKfPfii)
        .other          _Z16matrix_transposePKfPfii,@"STO_CUDA_ENTRY STV_DEFAULT"
_Z16matrix_transposePKfPfii:
.text._Z16matrix_transposePKfPfii:
[----:B------:R-:W-:Y:S01]  /*0000*/  LDC R1, c[0x0][0x37c] ;  /* 0x0000df00ff017b82 */ /* 0x000fe20000000800 */
[----:B------:R-:W0:Y:S07]  /*0010*/  S2R R2, SR_TID.X ;  /* 0x0000000000027919 */ /* 0x000e2e0000002100 */
[----:B------:R-:W1:Y:S01]  /*0020*/  LDC R0, c[0x0][0x364] ;  /* 0x0000d900ff007b82 */ /* 0x000e620000000800 */
[----:B------:R-:W2:Y:S01]  /*0030*/  LDCU.64 UR6, c[0x0][0x390] ;  /* 0x00007200ff0677ac */ /* 0x000ea20008000a00 */
[----:B------:R-:W1:Y:S06]  /*0040*/  S2R R3, SR_TID.Y ;  /* 0x0000000000037919 */ /* 0x000e6c0000002200 */
[----:B------:R-:W0:Y:S08]  /*0050*/  S2UR UR5, SR_CTAID.X ;  /* 0x00000000000579c3 */ /* 0x000e300000002500 */
[----:B------:R-:W0:Y:S08]  /*0060*/  LDC R7, c[0x0][0x360] ;  /* 0x0000d800ff077b82 */ /* 0x000e300000000800 */
[----:B------:R-:W1:Y:S01]  /*0070*/  S2UR UR4, SR_CTAID.Y ;  /* 0x00000000000479c3 */ /* 0x000e620000002600 */
[----:B0-----:R-:W-:-:S05]  /*0080*/  IMAD R7, R7, UR5, R2 ;  /* 0x0000000507077c24 */ /* 0x001fca000f8e0202 */
[----:B--2---:R-:W-:Y:S01]  /*0090*/  ISETP.GE.AND P0, PT, R7, UR7, PT ;  /* 0x0000000707007c0c */ /* 0x004fe2000bf06270 */
[----:B-1----:R-:W-:-:S05]  /*00a0*/  IMAD R0, R0, UR4, R3 ;  /* 0x0000000400007c24 */ /* 0x002fca000f8e0203 */
[----:B------:R-:W-:-:S13]  /*00b0*/  ISETP.GE.OR P0, PT, R0, UR6, P0 ;  /* 0x0000000600007c0c */ /* 0x000fda0008706670 */
[----:B------:R-:W-:Y:S05]  /*00c0*/  @P0 EXIT ;  /* 0x000000000000094d */ /* 0x000fea0003800000 */
[----:B------:R-:W0:Y:S01]  /*00d0*/  LDC.64 R2, c[0x0][0x380] ;  /* 0x0000e000ff027b82 */ /* 0x000e220000000a00 */
[----:B------:R-:W1:Y:S01]  /*00e0*/  LDCU.64 UR4, c[0x0][0x358] ;  /* 0x00006b00ff0477ac */ /* 0x000e620008000a00 */
[----:B------:R-:W-:-:S04]  /*00f0*/  IMAD R5, R0, UR7, R7 ;  /* 0x0000000700057c24 */ /* 0x000fc8000f8e0207 */
[----:B0-----:R-:W-:Y:S02]  /*0100*/  IMAD.WIDE R2, R5, 0x4, R2 ;  /* 0x0000000405027825 */ /* 0x001fe400078e0202 */
[----:B------:R-:W0:Y:S04]  /*0110*/  LDC.64 R4, c[0x0][0x388] ;  /* 0x0000e200ff047b82 */ /* 0x000e280000000a00 */
[----:B-1----:R-:W2:Y:S01]  /*0120*/  LDG.E R3, desc[UR4][R2.64] ;  /* 0x0000000402037981 */ /* 0x002ea2000c1e1900 */
[----:B------:R-:W-:-:S04]  /*0130*/  IMAD R7, R7, UR6, R0 ;  /* 0x0000000607077c24 */ /* 0x000fc8000f8e0200 */
[----:B0-----:R-:W-:-:S05]  /*0140*/  IMAD.WIDE R4, R7, 0x4, R4 ;  /* 0x0000000407047825 */ /* 0x001fca00078e0204 */
[----:B--2---:R-:W-:Y:S01]  /*0150*/  STG.E desc[UR4][R4.64], R3 ;  /* 0x0000000304007986 */ /* 0x004fe2000c101904 */
[----:B------:R-:W-:Y:S05]  /*0160*/  EXIT ;  /* 0x000000000000794d */ /* 0x000fea0003800000 */
.L_x_23:
        /* <DEDUP_REMOVED lines=9> */
.L_x_29:


//--------------------- .nv.shared.reserved.0     --------------------------
	.section	.nv.shared.reserved.0,"aw",@nobits
	.weak		__nv_reservedSMEM_offset_0_alias
	.size		__nv_reservedSMEM_offset_0_alias, 0, 64
	.other		__nv_reservedSMEM_offset_0_alias,@"STO_CUDA_RESERVED_SHARED STV_DEFAULT"
__nv_reservedSMEM_offset_0_alias:
	.zero		0
	.zero		64


//--------------------- .nv.constant0._Z22pivot_column_eliminatePfS_ii --------------------------
	.section	.nv.constant0._Z22pivot_column_eliminatePfS_ii,"a",@progbits
	.sectionflags	@""
	.align	4
.nv.constant0._Z22pivot_column_eliminatePfS_ii:
	.zero		920


//--------------------- .nv.constant0._Z15pivot_normalizePfS_ii --------------------------
	.section	.nv.constant0._Z15pivot_normalizePfS_ii,"a",@progbits
	.sectionflags	@""
	.align	4
.nv.constant0._Z15pivot_normalizePfS_ii:
	.zero		920


//--------------------- .nv.constant0._Z15matrix_identityPfi --------------------------
	.section	.nv.constant0._Z15matrix_identityPfi,"a",@progbits
	.sectionflags	@""
	.align	4
.nv.constant0._Z15matrix_identityPfi:
	.zero		908


//--------------------- .nv.constant0._Z15matrix_multiplyPKfS0_Pfiii --------------------------
	.section	.nv.constant0._Z15matrix_multiplyPKfS0_Pfiii,"a",@progbits
	.sectionflags	@""
	.align	4
.nv.constant0._Z15matrix_multiplyPKfS0_Pfiii:
	.zero		932


//--------------------- .nv.constant0._Z16matrix_transposePKfPfii --------------------------
	.section	.nv.constant0._Z16matrix_transposePKfPfii,"a",@progbits
	.sectionflags	@""
	.align	4
.nv.constant0._Z16matrix_transposePKfPfii:
	.zero		920


//--------------------- SYMBOLS --------------------------

	.type		.nv.reservedSmem.offset0,@object
	.size		.nv.reservedSmem.offset0,0x4
